//
// Generated by NVIDIA NVVM Compiler
//
// Compiler Build ID: CL-36424714
// Cuda compilation tools, release 13.0, V13.0.88
// Based on NVVM 20.0.0
//

.version 9.0
.target sm_100
.address_size 64

	// .globl	_Z19computeImageSummaryPfPiS0_S0_S0_S_S0_S0_S0_iiiiS_S_if

.visible .entry _Z19computeImageSummaryPfPiS0_S0_S0_S_S0_S0_S0_iiiiS_S_if(
	.param .u64 .ptr .align 1 _Z19computeImageSummaryPfPiS0_S0_S0_S_S0_S0_S0_iiiiS_S_if_param_0,
	.param .u64 .ptr .align 1 _Z19computeImageSummaryPfPiS0_S0_S0_S_S0_S0_S0_iiiiS_S_if_param_1,
	.param .u64 .ptr .align 1 _Z19computeImageSummaryPfPiS0_S0_S0_S_S0_S0_S0_iiiiS_S_if_param_2,
	.param .u64 .ptr .align 1 _Z19computeImageSummaryPfPiS0_S0_S0_S_S0_S0_S0_iiiiS_S_if_param_3,
	.param .u64 .ptr .align 1 _Z19computeImageSummaryPfPiS0_S0_S0_S_S0_S0_S0_iiiiS_S_if_param_4,
	.param .u64 .ptr .align 1 _Z19computeImageSummaryPfPiS0_S0_S0_S_S0_S0_S0_iiiiS_S_if_param_5,
	.param .u64 .ptr .align 1 _Z19computeImageSummaryPfPiS0_S0_S0_S_S0_S0_S0_iiiiS_S_if_param_6,
	.param .u64 .ptr .align 1 _Z19computeImageSummaryPfPiS0_S0_S0_S_S0_S0_S0_iiiiS_S_if_param_7,
	.param .u64 .ptr .align 1 _Z19computeImageSummaryPfPiS0_S0_S0_S_S0_S0_S0_iiiiS_S_if_param_8,
	.param .u32 _Z19computeImageSummaryPfPiS0_S0_S0_S_S0_S0_S0_iiiiS_S_if_param_9,
	.param .u32 _Z19computeImageSummaryPfPiS0_S0_S0_S_S0_S0_S0_iiiiS_S_if_param_10,
	.param .u32 _Z19computeImageSummaryPfPiS0_S0_S0_S_S0_S0_S0_iiiiS_S_if_param_11,
	.param .u32 _Z19computeImageSummaryPfPiS0_S0_S0_S_S0_S0_S0_iiiiS_S_if_param_12,
	.param .u64 .ptr .align 1 _Z19computeImageSummaryPfPiS0_S0_S0_S_S0_S0_S0_iiiiS_S_if_param_13,
	.param .u64 .ptr .align 1 _Z19computeImageSummaryPfPiS0_S0_S0_S_S0_S0_S0_iiiiS_S_if_param_14,
	.param .u32 _Z19computeImageSummaryPfPiS0_S0_S0_S_S0_S0_S0_iiiiS_S_if_param_15,
	.param .f32 _Z19computeImageSummaryPfPiS0_S0_S0_S_S0_S0_S0_iiiiS_S_if_param_16
)
{
	.reg .pred 	%p<130>;
	.reg .b32 	%r<334>;
	.reg .b32 	%f<356>;
	.reg .b64 	%rd<275>;
	.reg .b64 	%fd<27>;

	ld.param.u64 	%rd65, [_Z19computeImageSummaryPfPiS0_S0_S0_S_S0_S0_S0_iiiiS_S_if_param_0];
	ld.param.u64 	%rd66, [_Z19computeImageSummaryPfPiS0_S0_S0_S_S0_S0_S0_iiiiS_S_if_param_1];
	ld.param.u64 	%rd67, [_Z19computeImageSummaryPfPiS0_S0_S0_S_S0_S0_S0_iiiiS_S_if_param_2];
	ld.param.u64 	%rd68, [_Z19computeImageSummaryPfPiS0_S0_S0_S_S0_S0_S0_iiiiS_S_if_param_3];
	ld.param.u64 	%rd69, [_Z19computeImageSummaryPfPiS0_S0_S0_S_S0_S0_S0_iiiiS_S_if_param_4];
	ld.param.u64 	%rd70, [_Z19computeImageSummaryPfPiS0_S0_S0_S_S0_S0_S0_iiiiS_S_if_param_6];
	ld.param.u64 	%rd71, [_Z19computeImageSummaryPfPiS0_S0_S0_S_S0_S0_S0_iiiiS_S_if_param_8];
	ld.param.u32 	%r67, [_Z19computeImageSummaryPfPiS0_S0_S0_S_S0_S0_S0_iiiiS_S_if_param_9];
	ld.param.u32 	%r68, [_Z19computeImageSummaryPfPiS0_S0_S0_S_S0_S0_S0_iiiiS_S_if_param_10];
	ld.param.u32 	%r69, [_Z19computeImageSummaryPfPiS0_S0_S0_S_S0_S0_S0_iiiiS_S_if_param_11];
	ld.param.u32 	%r70, [_Z19computeImageSummaryPfPiS0_S0_S0_S_S0_S0_S0_iiiiS_S_if_param_12];
	cvta.to.global.u64 	%rd1, %rd65;
	cvta.to.global.u64 	%rd2, %rd68;
	cvta.to.global.u64 	%rd3, %rd71;
	cvta.to.global.u64 	%rd4, %rd70;
	cvta.to.global.u64 	%rd5, %rd69;
	cvta.to.global.u64 	%rd6, %rd67;
	cvta.to.global.u64 	%rd7, %rd66;
	mov.u32 	%r72, %ctaid.x;
	mov.u32 	%r73, %ntid.x;
	mov.u32 	%r74, %tid.x;
	mad.lo.s32 	%r1, %r72, %r73, %r74;
	mul.lo.s32 	%r75, %r67, %r68;
	mul.lo.s32 	%r76, %r75, 3;
	setp.gt.s32 	%p11, %r1, %r76;
	@%p11 bra 	$L__BB0_127;
	mul.lo.s32 	%r77, %r68, 3;
	div.s32 	%r2, %r1, %r77;
	mul.lo.s32 	%r78, %r2, %r77;
	sub.s32 	%r79, %r1, %r78;
	mul.hi.s32 	%r80, %r79, 1431655766;
	shr.u32 	%r81, %r80, 31;
	add.s32 	%r3, %r80, %r81;
	mul.lo.s32 	%r82, %r3, 3;
	sub.s32 	%r4, %r79, %r82;
	setp.eq.s32 	%p12, %r4, 0;
	mov.u32 	%r314, %r4;
	mov.u32 	%r315, %r69;
	mov.u32 	%r316, %r4;
	mov.u32 	%r317, %r70;
	@%p12 bra 	$L__BB0_5;
	setp.ne.s32 	%p13, %r4, 1;
	@%p13 bra 	$L__BB0_4;
	neg.s32 	%r84, %r69;
	cvt.rn.f64.s32 	%fd5, %r84;
	div.rn.f64 	%fd6, %fd5, 0d3FF6A09E667F3BCD;
	cvt.rzi.s32.f64 	%r316, %fd6;
	cvt.rn.f64.s32 	%fd7, %r70;
	div.rn.f64 	%fd8, %fd7, 0d3FF6A09E667F3BCD;
	cvt.rzi.s32.f64 	%r317, %fd8;
	add.s32 	%r85, %r70, %r69;
	cvt.rn.f64.s32 	%fd9, %r85;
	div.rn.f64 	%fd10, %fd9, 0d3FF6A09E667F3BCD;
	cvt.rzi.s32.f64 	%r315, %fd10;
	mov.b32 	%r314, 0;
	bra.uni 	$L__BB0_5;
$L__BB0_4:
	add.s32 	%r87, %r70, %r69;
	cvt.rn.f64.s32 	%fd11, %r87;
	div.rn.f64 	%fd12, %fd11, 0d3FF6A09E667F3BCD;
	cvt.rzi.s32.f64 	%r317, %fd12;
	neg.s32 	%r88, %r70;
	cvt.rn.f64.s32 	%fd13, %r88;
	div.rn.f64 	%fd14, %fd13, 0d3FF6A09E667F3BCD;
	cvt.rzi.s32.f64 	%r314, %fd14;
	cvt.rn.f64.s32 	%fd15, %r69;
	div.rn.f64 	%fd16, %fd15, 0d3FF6A09E667F3BCD;
	cvt.rzi.s32.f64 	%r315, %fd16;
	mov.b32 	%r316, 0;
$L__BB0_5:
	add.s32 	%r318, %r314, %r2;
	setp.le.s32 	%p14, %r315, %r314;
	mov.b64 	%rd245, 0;
	@%p14 bra 	$L__BB0_49;
	add.s32 	%r89, %r316, %r3;
	add.s32 	%r90, %r317, %r3;
	add.s32 	%r91, %r89, 1;
	max.s32 	%r92, %r91, %r90;
	sub.s32 	%r93, %r92, %r89;
	and.b32  	%r16, %r93, 7;
	and.b32  	%r17, %r93, 3;
	sub.s32 	%r94, %r316, %r92;
	add.s32 	%r18, %r94, %r3;
	and.b32  	%r19, %r93, -8;
	and.b32  	%r20, %r93, 1;
	mov.b64 	%rd245, 0;
$L__BB0_7:
	setp.le.s32 	%p15, %r317, %r316;
	@%p15 bra 	$L__BB0_48;
	setp.gt.u32 	%p16, %r18, -8;
	add.s32 	%r95, %r318, %r2;
	setp.ge.s32 	%p17, %r95, %r67;
	setp.lt.s32 	%p18, %r95, 0;
	or.pred  	%p1, %p17, %p18;
	mul.lo.s32 	%r23, %r95, %r68;
	mov.u32 	%r321, %r89;
	@%p16 bra 	$L__BB0_27;
	mov.b32 	%r320, 0;
	mov.u32 	%r321, %r89;
$L__BB0_10:
	.pragma "nounroll";
	add.s32 	%r26, %r321, %r3;
	setp.ge.s32 	%p19, %r26, %r68;
	setp.lt.s32 	%p20, %r26, 0;
	or.pred  	%p21, %p19, %p20;
	or.pred  	%p23, %p1, %p21;
	add.s32 	%r97, %r26, %r23;
	mul.wide.s32 	%rd75, %r97, 4;
	add.s64 	%rd10, %rd1, %rd75;
	@%p23 bra 	$L__BB0_12;
	ld.global.f32 	%f89, [%rd10];
	cvt.rn.f32.s64 	%f90, %rd245;
	add.f32 	%f91, %f89, %f90;
	cvt.rzi.s64.f32 	%rd245, %f91;
$L__BB0_12:
	add.s32 	%r98, %r26, 1;
	setp.ge.s32 	%p24, %r98, %r68;
	setp.lt.s32 	%p25, %r98, 0;
	or.pred  	%p26, %p24, %p25;
	or.pred  	%p27, %p1, %p26;
	@%p27 bra 	$L__BB0_14;
	ld.global.f32 	%f92, [%rd10+4];
	cvt.rn.f32.s64 	%f93, %rd245;
	add.f32 	%f94, %f92, %f93;
	cvt.rzi.s64.f32 	%rd245, %f94;
$L__BB0_14:
	add.s32 	%r99, %r26, 2;
	setp.ge.s32 	%p28, %r99, %r68;
	setp.lt.s32 	%p29, %r99, 0;
	or.pred  	%p30, %p28, %p29;
	or.pred  	%p31, %p1, %p30;
	@%p31 bra 	$L__BB0_16;
	ld.global.f32 	%f95, [%rd10+8];
	cvt.rn.f32.s64 	%f96, %rd245;
	add.f32 	%f97, %f95, %f96;
	cvt.rzi.s64.f32 	%rd245, %f97;
$L__BB0_16:
	add.s32 	%r100, %r26, 3;
	setp.ge.s32 	%p32, %r100, %r68;
	setp.lt.s32 	%p33, %r100, 0;
	or.pred  	%p34, %p32, %p33;
	or.pred  	%p35, %p1, %p34;
	@%p35 bra 	$L__BB0_18;
	ld.global.f32 	%f98, [%rd10+12];
	cvt.rn.f32.s64 	%f99, %rd245;
	add.f32 	%f100, %f98, %f99;
	cvt.rzi.s64.f32 	%rd245, %f100;
$L__BB0_18:
	add.s32 	%r101, %r26, 4;
	setp.ge.s32 	%p36, %r101, %r68;
	setp.lt.s32 	%p37, %r101, 0;
	or.pred  	%p38, %p36, %p37;
	or.pred  	%p39, %p1, %p38;
	@%p39 bra 	$L__BB0_20;
	ld.global.f32 	%f101, [%rd10+16];
	cvt.rn.f32.s64 	%f102, %rd245;
	add.f32 	%f103, %f101, %f102;
	cvt.rzi.s64.f32 	%rd245, %f103;
$L__BB0_20:
	add.s32 	%r102, %r26, 5;
	setp.ge.s32 	%p40, %r102, %r68;
	setp.lt.s32 	%p41, %r102, 0;
	or.pred  	%p42, %p40, %p41;
	or.pred  	%p43, %p1, %p42;
	@%p43 bra 	$L__BB0_22;
	ld.global.f32 	%f104, [%rd10+20];
	cvt.rn.f32.s64 	%f105, %rd245;
	add.f32 	%f106, %f104, %f105;
	cvt.rzi.s64.f32 	%rd245, %f106;
$L__BB0_22:
	add.s32 	%r103, %r26, 6;
	setp.ge.s32 	%p44, %r103, %r68;
	setp.lt.s32 	%p45, %r103, 0;
	or.pred  	%p46, %p44, %p45;
	or.pred  	%p47, %p1, %p46;
	@%p47 bra 	$L__BB0_24;
	ld.global.f32 	%f107, [%rd10+24];
	cvt.rn.f32.s64 	%f108, %rd245;
	add.f32 	%f109, %f107, %f108;
	cvt.rzi.s64.f32 	%rd245, %f109;
$L__BB0_24:
	add.s32 	%r104, %r26, 7;
	setp.ge.s32 	%p48, %r104, %r68;
	setp.lt.s32 	%p49, %r104, 0;
	or.pred  	%p50, %p48, %p49;
	or.pred  	%p51, %p1, %p50;
	@%p51 bra 	$L__BB0_26;
	ld.global.f32 	%f110, [%rd10+28];
	cvt.rn.f32.s64 	%f111, %rd245;
	add.f32 	%f112, %f110, %f111;
	cvt.rzi.s64.f32 	%rd245, %f112;
$L__BB0_26:
	add.s32 	%r321, %r321, 8;
	add.s32 	%r320, %r320, 8;
	setp.ne.s32 	%p52, %r320, %r19;
	@%p52 bra 	$L__BB0_10;
$L__BB0_27:
	setp.eq.s32 	%p53, %r16, 0;
	@%p53 bra 	$L__BB0_48;
	add.s32 	%r105, %r16, -1;
	setp.lt.u32 	%p54, %r105, 3;
	@%p54 bra 	$L__BB0_38;
	add.s32 	%r30, %r321, %r3;
	setp.ge.s32 	%p55, %r30, %r68;
	setp.lt.s32 	%p56, %r30, 0;
	or.pred  	%p57, %p55, %p56;
	or.pred  	%p59, %p1, %p57;
	add.s32 	%r106, %r30, %r23;
	mul.wide.s32 	%rd77, %r106, 4;
	add.s64 	%rd29, %rd1, %rd77;
	@%p59 bra 	$L__BB0_31;
	ld.global.f32 	%f113, [%rd29];
	cvt.rn.f32.s64 	%f114, %rd245;
	add.f32 	%f115, %f113, %f114;
	cvt.rzi.s64.f32 	%rd245, %f115;
$L__BB0_31:
	add.s32 	%r107, %r30, 1;
	setp.ge.s32 	%p60, %r107, %r68;
	setp.lt.s32 	%p61, %r107, 0;
	or.pred  	%p62, %p60, %p61;
	or.pred  	%p63, %p1, %p62;
	@%p63 bra 	$L__BB0_33;
	ld.global.f32 	%f116, [%rd29+4];
	cvt.rn.f32.s64 	%f117, %rd245;
	add.f32 	%f118, %f116, %f117;
	cvt.rzi.s64.f32 	%rd245, %f118;
$L__BB0_33:
	add.s32 	%r108, %r30, 2;
	setp.ge.s32 	%p64, %r108, %r68;
	setp.lt.s32 	%p65, %r108, 0;
	or.pred  	%p66, %p64, %p65;
	or.pred  	%p67, %p1, %p66;
	@%p67 bra 	$L__BB0_35;
	ld.global.f32 	%f119, [%rd29+8];
	cvt.rn.f32.s64 	%f120, %rd245;
	add.f32 	%f121, %f119, %f120;
	cvt.rzi.s64.f32 	%rd245, %f121;
$L__BB0_35:
	add.s32 	%r109, %r30, 3;
	setp.ge.s32 	%p68, %r109, %r68;
	setp.lt.s32 	%p69, %r109, 0;
	or.pred  	%p70, %p68, %p69;
	or.pred  	%p71, %p1, %p70;
	@%p71 bra 	$L__BB0_37;
	ld.global.f32 	%f122, [%rd29+12];
	cvt.rn.f32.s64 	%f123, %rd245;
	add.f32 	%f124, %f122, %f123;
	cvt.rzi.s64.f32 	%rd245, %f124;
$L__BB0_37:
	add.s32 	%r321, %r321, 4;
$L__BB0_38:
	setp.eq.s32 	%p72, %r17, 0;
	@%p72 bra 	$L__BB0_48;
	setp.eq.s32 	%p73, %r17, 1;
	@%p73 bra 	$L__BB0_45;
	add.s32 	%r33, %r321, %r3;
	setp.ge.s32 	%p74, %r33, %r68;
	setp.lt.s32 	%p75, %r33, 0;
	or.pred  	%p76, %p74, %p75;
	or.pred  	%p78, %p1, %p76;
	@%p78 bra 	$L__BB0_42;
	add.s32 	%r110, %r33, %r23;
	mul.wide.s32 	%rd79, %r110, 4;
	add.s64 	%rd80, %rd1, %rd79;
	ld.global.f32 	%f125, [%rd80];
	cvt.rn.f32.s64 	%f126, %rd245;
	add.f32 	%f127, %f125, %f126;
	cvt.rzi.s64.f32 	%rd245, %f127;
$L__BB0_42:
	add.s32 	%r111, %r33, 1;
	setp.ge.s32 	%p79, %r111, %r68;
	setp.lt.s32 	%p80, %r111, 0;
	or.pred  	%p81, %p79, %p80;
	or.pred  	%p82, %p1, %p81;
	@%p82 bra 	$L__BB0_44;
	add.s32 	%r113, %r33, %r23;
	mul.wide.s32 	%rd81, %r113, 4;
	add.s64 	%rd82, %rd1, %rd81;
	ld.global.f32 	%f128, [%rd82+4];
	cvt.rn.f32.s64 	%f129, %rd245;
	add.f32 	%f130, %f128, %f129;
	cvt.rzi.s64.f32 	%rd245, %f130;
$L__BB0_44:
	add.s32 	%r321, %r321, 2;
$L__BB0_45:
	setp.eq.s32 	%p83, %r20, 0;
	@%p83 bra 	$L__BB0_48;
	add.s32 	%r36, %r321, %r3;
	setp.ge.s32 	%p84, %r36, %r68;
	setp.lt.s32 	%p85, %r36, 0;
	or.pred  	%p86, %p84, %p85;
	or.pred  	%p88, %p1, %p86;
	@%p88 bra 	$L__BB0_48;
	add.s32 	%r114, %r36, %r23;
	mul.wide.s32 	%rd83, %r114, 4;
	add.s64 	%rd84, %rd1, %rd83;
	ld.global.f32 	%f131, [%rd84];
	cvt.rn.f32.s64 	%f132, %rd245;
	add.f32 	%f133, %f131, %f132;
	cvt.rzi.s64.f32 	%rd245, %f133;
$L__BB0_48:
	add.s32 	%r318, %r318, 1;
	add.s32 	%r115, %r315, %r2;
	setp.lt.s32 	%p89, %r318, %r115;
	@%p89 bra 	$L__BB0_7;
$L__BB0_49:
	add.s32 	%r326, %r314, %r2;
	add.s32 	%r40, %r316, %r3;
	or.b32  	%r116, %r326, %r40;
	add.s32 	%r39, %r315, %r2;
	setp.ge.s32 	%p90, %r39, %r67;
	setp.lt.s32 	%p91, %r116, 0;
	add.s32 	%r41, %r317, %r3;
	setp.ge.s32 	%p92, %r41, %r68;
	or.pred  	%p93, %p90, %p92;
	or.pred  	%p94, %p93, %p91;
	@%p94 bra 	$L__BB0_128;
	setp.le.s32 	%p95, %r315, %r314;
	@%p95 bra 	$L__BB0_62;
	add.s32 	%r117, %r326, 1;
	max.s32 	%r118, %r117, %r39;
	sub.s32 	%r42, %r118, %r326;
	sub.s32 	%r119, %r314, %r118;
	add.s32 	%r120, %r119, %r2;
	setp.gt.u32 	%p96, %r120, -8;
	@%p96 bra 	$L__BB0_54;
	mov.b32 	%r325, 0;
	mul.wide.s32 	%rd92, %r68, 4;
$L__BB0_53:
	.pragma "nounroll";
	mul.lo.s32 	%r122, %r326, %r68;
	add.s32 	%r123, %r122, %r41;
	mul.wide.s32 	%rd86, %r123, 4;
	add.s64 	%rd87, %rd2, %rd86;
	ld.global.u32 	%r124, [%rd87];
	add.s32 	%r125, %r122, %r40;
	mul.wide.s32 	%rd88, %r125, 4;
	add.s64 	%rd89, %rd2, %rd88;
	ld.global.u32 	%r126, [%rd89];
	sub.s32 	%r127, %r124, %r126;
	cvt.rn.f32.s32 	%f134, %r127;
	add.s64 	%rd90, %rd1, %rd88;
	ld.global.f32 	%f135, [%rd90];
	add.f32 	%f136, %f135, %f134;
	cvt.rn.f32.s64 	%f137, %rd245;
	add.f32 	%f138, %f136, %f137;
	cvt.rzi.s64.f32 	%rd91, %f138;
	add.s64 	%rd93, %rd87, %rd92;
	ld.global.u32 	%r128, [%rd93];
	add.s64 	%rd94, %rd89, %rd92;
	ld.global.u32 	%r129, [%rd94];
	sub.s32 	%r130, %r128, %r129;
	cvt.rn.f32.s32 	%f139, %r130;
	add.s64 	%rd95, %rd90, %rd92;
	ld.global.f32 	%f140, [%rd95];
	add.f32 	%f141, %f140, %f139;
	cvt.rn.f32.s64 	%f142, %rd91;
	add.f32 	%f143, %f141, %f142;
	cvt.rzi.s64.f32 	%rd96, %f143;
	add.s64 	%rd97, %rd93, %rd92;
	ld.global.u32 	%r131, [%rd97];
	add.s64 	%rd98, %rd94, %rd92;
	ld.global.u32 	%r132, [%rd98];
	sub.s32 	%r133, %r131, %r132;
	cvt.rn.f32.s32 	%f144, %r133;
	add.s64 	%rd99, %rd95, %rd92;
	ld.global.f32 	%f145, [%rd99];
	add.f32 	%f146, %f145, %f144;
	cvt.rn.f32.s64 	%f147, %rd96;
	add.f32 	%f148, %f146, %f147;
	cvt.rzi.s64.f32 	%rd100, %f148;
	add.s64 	%rd101, %rd97, %rd92;
	ld.global.u32 	%r134, [%rd101];
	add.s64 	%rd102, %rd98, %rd92;
	ld.global.u32 	%r135, [%rd102];
	sub.s32 	%r136, %r134, %r135;
	cvt.rn.f32.s32 	%f149, %r136;
	add.s64 	%rd103, %rd99, %rd92;
	ld.global.f32 	%f150, [%rd103];
	add.f32 	%f151, %f150, %f149;
	cvt.rn.f32.s64 	%f152, %rd100;
	add.f32 	%f153, %f151, %f152;
	cvt.rzi.s64.f32 	%rd104, %f153;
	add.s64 	%rd105, %rd101, %rd92;
	ld.global.u32 	%r137, [%rd105];
	add.s64 	%rd106, %rd102, %rd92;
	ld.global.u32 	%r138, [%rd106];
	sub.s32 	%r139, %r137, %r138;
	cvt.rn.f32.s32 	%f154, %r139;
	add.s64 	%rd107, %rd103, %rd92;
	ld.global.f32 	%f155, [%rd107];
	add.f32 	%f156, %f155, %f154;
	cvt.rn.f32.s64 	%f157, %rd104;
	add.f32 	%f158, %f156, %f157;
	cvt.rzi.s64.f32 	%rd108, %f158;
	add.s64 	%rd109, %rd105, %rd92;
	ld.global.u32 	%r140, [%rd109];
	add.s64 	%rd110, %rd106, %rd92;
	ld.global.u32 	%r141, [%rd110];
	sub.s32 	%r142, %r140, %r141;
	cvt.rn.f32.s32 	%f159, %r142;
	add.s64 	%rd111, %rd107, %rd92;
	ld.global.f32 	%f160, [%rd111];
	add.f32 	%f161, %f160, %f159;
	cvt.rn.f32.s64 	%f162, %rd108;
	add.f32 	%f163, %f161, %f162;
	cvt.rzi.s64.f32 	%rd112, %f163;
	add.s64 	%rd113, %rd109, %rd92;
	ld.global.u32 	%r143, [%rd113];
	add.s64 	%rd114, %rd110, %rd92;
	ld.global.u32 	%r144, [%rd114];
	sub.s32 	%r145, %r143, %r144;
	cvt.rn.f32.s32 	%f164, %r145;
	add.s64 	%rd115, %rd111, %rd92;
	ld.global.f32 	%f165, [%rd115];
	add.f32 	%f166, %f165, %f164;
	cvt.rn.f32.s64 	%f167, %rd112;
	add.f32 	%f168, %f166, %f167;
	cvt.rzi.s64.f32 	%rd116, %f168;
	add.s64 	%rd117, %rd113, %rd92;
	ld.global.u32 	%r146, [%rd117];
	add.s64 	%rd118, %rd114, %rd92;
	ld.global.u32 	%r147, [%rd118];
	sub.s32 	%r148, %r146, %r147;
	cvt.rn.f32.s32 	%f169, %r148;
	add.s64 	%rd119, %rd115, %rd92;
	ld.global.f32 	%f170, [%rd119];
	add.f32 	%f171, %f170, %f169;
	cvt.rn.f32.s64 	%f172, %rd116;
	add.f32 	%f173, %f171, %f172;
	cvt.rzi.s64.f32 	%rd245, %f173;
	add.s32 	%r326, %r326, 8;
	add.s32 	%r325, %r325, 8;
	and.b32  	%r149, %r42, -8;
	setp.ne.s32 	%p97, %r325, %r149;
	@%p97 bra 	$L__BB0_53;
$L__BB0_54:
	and.b32  	%r48, %r42, 7;
	setp.eq.s32 	%p98, %r48, 0;
	@%p98 bra 	$L__BB0_62;
	setp.lt.u32 	%p99, %r48, 4;
	@%p99 bra 	$L__BB0_57;
	mul.lo.s32 	%r150, %r326, %r68;
	add.s32 	%r151, %r150, %r41;
	mul.wide.s32 	%rd121, %r151, 4;
	add.s64 	%rd122, %rd2, %rd121;
	ld.global.u32 	%r152, [%rd122];
	add.s32 	%r153, %r150, %r40;
	mul.wide.s32 	%rd123, %r153, 4;
	add.s64 	%rd124, %rd2, %rd123;
	ld.global.u32 	%r154, [%rd124];
	sub.s32 	%r155, %r152, %r154;
	cvt.rn.f32.s32 	%f174, %r155;
	add.s64 	%rd125, %rd1, %rd123;
	ld.global.f32 	%f175, [%rd125];
	add.f32 	%f176, %f175, %f174;
	cvt.rn.f32.s64 	%f177, %rd245;
	add.f32 	%f178, %f176, %f177;
	cvt.rzi.s64.f32 	%rd126, %f178;
	mul.wide.s32 	%rd127, %r68, 4;
	add.s64 	%rd128, %rd122, %rd127;
	ld.global.u32 	%r156, [%rd128];
	add.s64 	%rd129, %rd124, %rd127;
	ld.global.u32 	%r157, [%rd129];
	sub.s32 	%r158, %r156, %r157;
	cvt.rn.f32.s32 	%f179, %r158;
	add.s64 	%rd130, %rd125, %rd127;
	ld.global.f32 	%f180, [%rd130];
	add.f32 	%f181, %f180, %f179;
	cvt.rn.f32.s64 	%f182, %rd126;
	add.f32 	%f183, %f181, %f182;
	cvt.rzi.s64.f32 	%rd131, %f183;
	add.s64 	%rd132, %rd128, %rd127;
	ld.global.u32 	%r159, [%rd132];
	add.s64 	%rd133, %rd129, %rd127;
	ld.global.u32 	%r160, [%rd133];
	sub.s32 	%r161, %r159, %r160;
	cvt.rn.f32.s32 	%f184, %r161;
	add.s64 	%rd134, %rd130, %rd127;
	ld.global.f32 	%f185, [%rd134];
	add.f32 	%f186, %f185, %f184;
	cvt.rn.f32.s64 	%f187, %rd131;
	add.f32 	%f188, %f186, %f187;
	cvt.rzi.s64.f32 	%rd135, %f188;
	add.s64 	%rd136, %rd132, %rd127;
	ld.global.u32 	%r162, [%rd136];
	add.s64 	%rd137, %rd133, %rd127;
	ld.global.u32 	%r163, [%rd137];
	sub.s32 	%r164, %r162, %r163;
	cvt.rn.f32.s32 	%f189, %r164;
	add.s64 	%rd138, %rd134, %rd127;
	ld.global.f32 	%f190, [%rd138];
	add.f32 	%f191, %f190, %f189;
	cvt.rn.f32.s64 	%f192, %rd135;
	add.f32 	%f193, %f191, %f192;
	cvt.rzi.s64.f32 	%rd245, %f193;
	add.s32 	%r326, %r326, 4;
$L__BB0_57:
	and.b32  	%r51, %r42, 3;
	setp.eq.s32 	%p100, %r51, 0;
	@%p100 bra 	$L__BB0_62;
	setp.eq.s32 	%p101, %r51, 1;
	@%p101 bra 	$L__BB0_60;
	mul.lo.s32 	%r165, %r326, %r68;
	add.s32 	%r166, %r165, %r41;
	mul.wide.s32 	%rd140, %r166, 4;
	add.s64 	%rd141, %rd2, %rd140;
	ld.global.u32 	%r167, [%rd141];
	add.s32 	%r168, %r165, %r40;
	mul.wide.s32 	%rd142, %r168, 4;
	add.s64 	%rd143, %rd2, %rd142;
	ld.global.u32 	%r169, [%rd143];
	sub.s32 	%r170, %r167, %r169;
	cvt.rn.f32.s32 	%f194, %r170;
	add.s64 	%rd144, %rd1, %rd142;
	ld.global.f32 	%f195, [%rd144];
	add.f32 	%f196, %f195, %f194;
	cvt.rn.f32.s64 	%f197, %rd245;
	add.f32 	%f198, %f196, %f197;
	cvt.rzi.s64.f32 	%rd145, %f198;
	mul.wide.s32 	%rd146, %r68, 4;
	add.s64 	%rd147, %rd141, %rd146;
	ld.global.u32 	%r171, [%rd147];
	add.s64 	%rd148, %rd143, %rd146;
	ld.global.u32 	%r172, [%rd148];
	sub.s32 	%r173, %r171, %r172;
	cvt.rn.f32.s32 	%f199, %r173;
	add.s64 	%rd149, %rd144, %rd146;
	ld.global.f32 	%f200, [%rd149];
	add.f32 	%f201, %f200, %f199;
	cvt.rn.f32.s64 	%f202, %rd145;
	add.f32 	%f203, %f201, %f202;
	cvt.rzi.s64.f32 	%rd245, %f203;
	add.s32 	%r326, %r326, 2;
$L__BB0_60:
	and.b32  	%r174, %r42, 1;
	setp.eq.b32 	%p102, %r174, 1;
	not.pred 	%p103, %p102;
	@%p103 bra 	$L__BB0_62;
	mul.lo.s32 	%r175, %r326, %r68;
	add.s32 	%r176, %r175, %r41;
	mul.wide.s32 	%rd150, %r176, 4;
	add.s64 	%rd151, %rd2, %rd150;
	ld.global.u32 	%r177, [%rd151];
	add.s32 	%r178, %r175, %r40;
	mul.wide.s32 	%rd152, %r178, 4;
	add.s64 	%rd153, %rd2, %rd152;
	ld.global.u32 	%r179, [%rd153];
	sub.s32 	%r180, %r177, %r179;
	cvt.rn.f32.s32 	%f204, %r180;
	add.s64 	%rd154, %rd1, %rd152;
	ld.global.f32 	%f205, [%rd154];
	add.f32 	%f206, %f205, %f204;
	cvt.rn.f32.s64 	%f207, %rd245;
	add.f32 	%f208, %f206, %f207;
	cvt.rzi.s64.f32 	%rd245, %f208;
$L__BB0_62:
	ld.param.f32 	%f322, [_Z19computeImageSummaryPfPiS0_S0_S0_S_S0_S0_S0_iiiiS_S_if_param_16];
	ld.param.u32 	%r313, [_Z19computeImageSummaryPfPiS0_S0_S0_S_S0_S0_S0_iiiiS_S_if_param_15];
	ld.param.u64 	%rd239, [_Z19computeImageSummaryPfPiS0_S0_S0_S_S0_S0_S0_iiiiS_S_if_param_13];
	sub.s32 	%r181, %r315, %r314;
	sub.s32 	%r182, %r317, %r316;
	mul.lo.s32 	%r183, %r182, %r181;
	cvt.rn.f32.s64 	%f210, %rd245;
	cvt.rn.f32.s32 	%f211, %r183;
	div.rn.f32 	%f212, %f210, %f211;
	cvta.to.global.u64 	%rd155, %rd239;
	mul.wide.s32 	%rd156, %r1, 4;
	add.s64 	%rd157, %rd155, %rd156;
	st.global.f32 	[%rd157], %f212;
	cvt.rn.f32.s32 	%f213, %r313;
	sub.f32 	%f214, %f212, %f213;
	abs.f32 	%f215, %f214;
	setp.gtu.f32 	%p104, %f215, %f322;
	mov.f32 	%f355, 0fBF800000;
	mov.f32 	%f352, 0f00000000;
	@%p104 bra 	$L__BB0_126;
	setp.lt.s32 	%p105, %r69, 1;
	@%p105 bra 	$L__BB0_125;
	setp.lt.s32 	%p106, %r70, 1;
	cvt.rn.f32.s32 	%f1, %r67;
	cvt.rn.f32.s32 	%f2, %r68;
	@%p106 bra 	$L__BB0_125;
	mov.f32 	%f352, 0f00000000;
	mov.b32 	%r329, 0;
	neg.s32 	%r55, %r70;
	cvt.rn.f64.s32 	%fd19, %r2;
$L__BB0_66:
	mul.lo.s32 	%r330, %r329, %r70;
	cvt.rn.f64.u32 	%fd18, %r329;
	mul.f64 	%fd1, %fd18, 0d3FE6A09E667F3BCC;
	add.s32 	%r186, %r329, %r2;
	cvt.rn.f32.s32 	%f220, %r186;
	setp.lt.s32 	%p107, %r186, 0;
	setp.ge.f32 	%p108, %f220, %f1;
	or.pred  	%p2, %p107, %p108;
	cvt.rzi.s32.f32 	%r187, %f220;
	mul.lo.s32 	%r57, %r187, %r68;
	mov.b32 	%r333, 0;
	mov.f64 	%fd26, 0d0000000000000000;
	add.f64 	%fd3, %fd1, %fd19;
	mov.u32 	%r331, %r3;
	mov.u32 	%r332, %r55;
$L__BB0_67:
	setp.eq.s32 	%p109, %r4, 0;
	@%p109 bra 	$L__BB0_120;
	setp.eq.s32 	%p110, %r4, 1;
	@%p110 bra 	$L__BB0_95;
	setp.ne.s32 	%p111, %r4, 2;
	@%p111 bra 	$L__BB0_123;
	cvt.rn.f64.u32 	%fd20, %r333;
	fma.rn.f64 	%fd21, %fd20, 0d3FE6A09E667F3BCC, %fd3;
	cvt.rn.f32.f64 	%f7, %fd21;
	cvt.rpi.f32.f32 	%f8, %f7;
	cvt.rmi.f32.f32 	%f9, %f7;
	cvt.rpi.f32.f32 	%f10, %f353;
	cvt.rmi.f32.f32 	%f222, %f353;
	setp.ge.f32 	%p112, %f8, %f1;
	setp.lt.f32 	%p113, %f222, 0f00000000;
	or.pred  	%p3, %p112, %p113;
	mov.f32 	%f328, 0f00000000;
	@%p3 bra 	$L__BB0_72;
	cvt.rzi.s32.f32 	%r188, %f8;
	cvt.rzi.s32.f32 	%r189, %f222;
	mad.lo.s32 	%r190, %r188, %r68, %r189;
	mul.wide.s32 	%rd158, %r190, 4;
	add.s64 	%rd159, %rd7, %rd158;
	ld.global.u32 	%r191, [%rd159];
	cvt.rn.f32.s32 	%f328, %r191;
$L__BB0_72:
	setp.ge.f32 	%p115, %f10, %f2;
	or.pred  	%p4, %p112, %p115;
	mov.f32 	%f329, 0f00000000;
	@%p4 bra 	$L__BB0_74;
	cvt.rzi.s32.f32 	%r192, %f8;
	cvt.rzi.s32.f32 	%r193, %f10;
	mad.lo.s32 	%r194, %r192, %r68, %r193;
	mul.wide.s32 	%rd160, %r194, 4;
	add.s64 	%rd161, %rd7, %rd160;
	ld.global.u32 	%r195, [%rd161];
	cvt.rn.f32.s32 	%f329, %r195;
$L__BB0_74:
	min.f32 	%f225, %f9, %f222;
	setp.lt.f32 	%p5, %f225, 0f00000000;
	mov.f32 	%f330, 0f00000000;
	@%p5 bra 	$L__BB0_76;
	cvt.rzi.s32.f32 	%r196, %f9;
	cvt.rzi.s32.f32 	%r197, %f222;
	mad.lo.s32 	%r198, %r196, %r68, %r197;
	mul.wide.s32 	%rd162, %r198, 4;
	add.s64 	%rd163, %rd7, %rd162;
	ld.global.u32 	%r199, [%rd163];
	cvt.rn.f32.s32 	%f330, %r199;
$L__BB0_76:
	setp.lt.f32 	%p116, %f9, 0f00000000;
	setp.ge.f32 	%p117, %f10, %f2;
	or.pred  	%p6, %p116, %p117;
	mov.f32 	%f331, 0f00000000;
	@%p6 bra 	$L__BB0_78;
	cvt.rzi.s32.f32 	%r200, %f9;
	cvt.rzi.s32.f32 	%r201, %f10;
	mad.lo.s32 	%r202, %r200, %r68, %r201;
	mul.wide.s32 	%rd164, %r202, 4;
	add.s64 	%rd165, %rd7, %rd164;
	ld.global.u32 	%r203, [%rd165];
	cvt.rn.f32.s32 	%f331, %r203;
$L__BB0_78:
	sub.f32 	%f20, %f10, %f353;
	mul.f32 	%f228, %f20, %f330;
	sub.f32 	%f21, %f8, %f7;
	mul.f32 	%f229, %f21, %f228;
	mul.f32 	%f230, %f20, %f328;
	sub.f32 	%f22, %f7, %f9;
	fma.rn.f32 	%f231, %f22, %f230, %f229;
	sub.f32 	%f23, %f353, %f222;
	mul.f32 	%f232, %f23, %f331;
	fma.rn.f32 	%f233, %f21, %f232, %f231;
	mul.f32 	%f234, %f23, %f329;
	fma.rn.f32 	%f24, %f22, %f234, %f233;
	mov.f32 	%f332, 0f00000000;
	@%p3 bra 	$L__BB0_80;
	cvt.rzi.s32.f32 	%r204, %f8;
	cvt.rzi.s32.f32 	%r205, %f222;
	mad.lo.s32 	%r206, %r204, %r68, %r205;
	mul.wide.s32 	%rd166, %r206, 4;
	add.s64 	%rd167, %rd6, %rd166;
	ld.global.u32 	%r207, [%rd167];
	cvt.rn.f32.s32 	%f332, %r207;
$L__BB0_80:
	mov.f32 	%f333, 0f00000000;
	@%p4 bra 	$L__BB0_82;
	cvt.rzi.s32.f32 	%r208, %f8;
	cvt.rzi.s32.f32 	%r209, %f10;
	mad.lo.s32 	%r210, %r208, %r68, %r209;
	mul.wide.s32 	%rd168, %r210, 4;
	add.s64 	%rd169, %rd6, %rd168;
	ld.global.u32 	%r211, [%rd169];
	cvt.rn.f32.s32 	%f333, %r211;
$L__BB0_82:
	mov.f32 	%f334, 0f00000000;
	@%p5 bra 	$L__BB0_84;
	cvt.rzi.s32.f32 	%r212, %f9;
	cvt.rzi.s32.f32 	%r213, %f222;
	mad.lo.s32 	%r214, %r212, %r68, %r213;
	mul.wide.s32 	%rd170, %r214, 4;
	add.s64 	%rd171, %rd6, %rd170;
	ld.global.u32 	%r215, [%rd171];
	cvt.rn.f32.s32 	%f334, %r215;
$L__BB0_84:
	mov.f32 	%f335, 0f00000000;
	@%p6 bra 	$L__BB0_86;
	cvt.rzi.s32.f32 	%r216, %f9;
	cvt.rzi.s32.f32 	%r217, %f10;
	mad.lo.s32 	%r218, %r216, %r68, %r217;
	mul.wide.s32 	%rd172, %r218, 4;
	add.s64 	%rd173, %rd6, %rd172;
	ld.global.u32 	%r219, [%rd173];
	cvt.rn.f32.s32 	%f335, %r219;
$L__BB0_86:
	mul.f32 	%f239, %f20, %f334;
	mul.f32 	%f240, %f21, %f239;
	mul.f32 	%f241, %f20, %f332;
	fma.rn.f32 	%f242, %f22, %f241, %f240;
	mul.f32 	%f243, %f23, %f335;
	fma.rn.f32 	%f244, %f21, %f243, %f242;
	mul.f32 	%f245, %f23, %f333;
	fma.rn.f32 	%f33, %f22, %f245, %f244;
	mov.f32 	%f336, 0f00000000;
	@%p3 bra 	$L__BB0_88;
	cvt.rzi.s32.f32 	%r220, %f8;
	cvt.rzi.s32.f32 	%r221, %f222;
	mad.lo.s32 	%r222, %r220, %r68, %r221;
	mul.wide.s32 	%rd174, %r222, 4;
	add.s64 	%rd175, %rd5, %rd174;
	ld.global.u32 	%r223, [%rd175];
	cvt.rn.f32.s32 	%f336, %r223;
$L__BB0_88:
	mov.f32 	%f337, 0f00000000;
	@%p4 bra 	$L__BB0_90;
	cvt.rzi.s32.f32 	%r224, %f8;
	cvt.rzi.s32.f32 	%r225, %f10;
	mad.lo.s32 	%r226, %r224, %r68, %r225;
	mul.wide.s32 	%rd176, %r226, 4;
	add.s64 	%rd177, %rd5, %rd176;
	ld.global.u32 	%r227, [%rd177];
	cvt.rn.f32.s32 	%f337, %r227;
$L__BB0_90:
	mov.f32 	%f338, 0f00000000;
	@%p5 bra 	$L__BB0_92;
	cvt.rzi.s32.f32 	%r228, %f9;
	cvt.rzi.s32.f32 	%r229, %f222;
	mad.lo.s32 	%r230, %r228, %r68, %r229;
	mul.wide.s32 	%rd178, %r230, 4;
	add.s64 	%rd179, %rd5, %rd178;
	ld.global.u32 	%r231, [%rd179];
	cvt.rn.f32.s32 	%f338, %r231;
$L__BB0_92:
	mov.f32 	%f339, 0f00000000;
	@%p6 bra 	$L__BB0_94;
	cvt.rzi.s32.f32 	%r232, %f9;
	cvt.rzi.s32.f32 	%r233, %f10;
	mad.lo.s32 	%r234, %r232, %r68, %r233;
	mul.wide.s32 	%rd180, %r234, 4;
	add.s64 	%rd181, %rd5, %rd180;
	ld.global.u32 	%r235, [%rd181];
	cvt.rn.f32.s32 	%f339, %r235;
$L__BB0_94:
	ld.param.u64 	%rd236, [_Z19computeImageSummaryPfPiS0_S0_S0_S_S0_S0_S0_iiiiS_S_if_param_7];
	mul.f32 	%f249, %f20, %f338;
	mul.f32 	%f250, %f21, %f249;
	mul.f32 	%f251, %f20, %f336;
	fma.rn.f32 	%f252, %f22, %f251, %f250;
	mul.f32 	%f253, %f23, %f339;
	fma.rn.f32 	%f254, %f21, %f253, %f252;
	mul.f32 	%f255, %f23, %f337;
	fma.rn.f32 	%f256, %f22, %f255, %f254;
	mul.wide.u32 	%rd182, %r330, 4;
	add.s64 	%rd183, %rd4, %rd182;
	ld.global.u32 	%r236, [%rd183];
	cvt.rn.f32.s32 	%f257, %r236;
	sub.f32 	%f258, %f24, %f257;
	fma.rn.f32 	%f259, %f258, %f258, %f352;
	cvta.to.global.u64 	%rd184, %rd236;
	add.s64 	%rd185, %rd184, %rd182;
	ld.global.u32 	%r237, [%rd185];
	cvt.rn.f32.s32 	%f260, %r237;
	sub.f32 	%f261, %f33, %f260;
	fma.rn.f32 	%f262, %f261, %f261, %f259;
	add.s64 	%rd186, %rd3, %rd182;
	ld.global.u32 	%r238, [%rd186];
	cvt.rn.f32.s32 	%f263, %r238;
	sub.f32 	%f264, %f256, %f263;
	fma.rn.f32 	%f352, %f264, %f264, %f262;
	bra.uni 	$L__BB0_123;
$L__BB0_95:
	fma.rn.f64 	%fd22, %fd26, 0d3FE6A09E667F3BCC, %fd3;
	cvt.rn.f32.f64 	%f43, %fd22;
	cvt.rn.f64.s32 	%fd23, %r3;
	fma.rn.f64 	%fd24, %fd26, 0d3FE6A09E667F3BCC, %fd23;
	sub.f64 	%fd25, %fd24, %fd1;
	cvt.rn.f32.f64 	%f353, %fd25;
	cvt.rpi.f32.f32 	%f45, %f43;
	cvt.rmi.f32.f32 	%f46, %f43;
	cvt.rpi.f32.f32 	%f47, %f353;
	cvt.rmi.f32.f32 	%f266, %f353;
	setp.ge.f32 	%p118, %f45, %f1;
	setp.lt.f32 	%p119, %f266, 0f00000000;
	or.pred  	%p7, %p118, %p119;
	mov.f32 	%f340, 0f00000000;
	@%p7 bra 	$L__BB0_97;
	cvt.rzi.s32.f32 	%r239, %f45;
	cvt.rzi.s32.f32 	%r240, %f266;
	mad.lo.s32 	%r241, %r239, %r68, %r240;
	mul.wide.s32 	%rd187, %r241, 4;
	add.s64 	%rd188, %rd7, %rd187;
	ld.global.u32 	%r242, [%rd188];
	cvt.rn.f32.s32 	%f340, %r242;
$L__BB0_97:
	setp.ge.f32 	%p121, %f47, %f2;
	or.pred  	%p8, %p118, %p121;
	mov.f32 	%f341, 0f00000000;
	@%p8 bra 	$L__BB0_99;
	cvt.rzi.s32.f32 	%r243, %f45;
	cvt.rzi.s32.f32 	%r244, %f47;
	mad.lo.s32 	%r245, %r243, %r68, %r244;
	mul.wide.s32 	%rd189, %r245, 4;
	add.s64 	%rd190, %rd7, %rd189;
	ld.global.u32 	%r246, [%rd190];
	cvt.rn.f32.s32 	%f341, %r246;
$L__BB0_99:
	min.f32 	%f269, %f46, %f266;
	setp.lt.f32 	%p9, %f269, 0f00000000;
	mov.f32 	%f342, 0f00000000;
	@%p9 bra 	$L__BB0_101;
	cvt.rzi.s32.f32 	%r247, %f46;
	cvt.rzi.s32.f32 	%r248, %f266;
	mad.lo.s32 	%r249, %r247, %r68, %r248;
	mul.wide.s32 	%rd191, %r249, 4;
	add.s64 	%rd192, %rd7, %rd191;
	ld.global.u32 	%r250, [%rd192];
	cvt.rn.f32.s32 	%f342, %r250;
$L__BB0_101:
	setp.lt.f32 	%p122, %f46, 0f00000000;
	setp.ge.f32 	%p123, %f47, %f2;
	or.pred  	%p10, %p122, %p123;
	mov.f32 	%f343, 0f00000000;
	@%p10 bra 	$L__BB0_103;
	cvt.rzi.s32.f32 	%r251, %f46;
	cvt.rzi.s32.f32 	%r252, %f47;
	mad.lo.s32 	%r253, %r251, %r68, %r252;
	mul.wide.s32 	%rd193, %r253, 4;
	add.s64 	%rd194, %rd7, %rd193;
	ld.global.u32 	%r254, [%rd194];
	cvt.rn.f32.s32 	%f343, %r254;
$L__BB0_103:
	sub.f32 	%f57, %f47, %f353;
	mul.f32 	%f272, %f57, %f342;
	sub.f32 	%f58, %f45, %f43;
	mul.f32 	%f273, %f58, %f272;
	mul.f32 	%f274, %f57, %f340;
	sub.f32 	%f59, %f43, %f46;
	fma.rn.f32 	%f275, %f59, %f274, %f273;
	sub.f32 	%f60, %f353, %f266;
	mul.f32 	%f276, %f60, %f343;
	fma.rn.f32 	%f277, %f58, %f276, %f275;
	mul.f32 	%f278, %f60, %f341;
	fma.rn.f32 	%f61, %f59, %f278, %f277;
	mov.f32 	%f344, 0f00000000;
	@%p7 bra 	$L__BB0_105;
	cvt.rzi.s32.f32 	%r255, %f45;
	cvt.rzi.s32.f32 	%r256, %f266;
	mad.lo.s32 	%r257, %r255, %r68, %r256;
	mul.wide.s32 	%rd195, %r257, 4;
	add.s64 	%rd196, %rd6, %rd195;
	ld.global.u32 	%r258, [%rd196];
	cvt.rn.f32.s32 	%f344, %r258;
$L__BB0_105:
	mov.f32 	%f345, 0f00000000;
	@%p8 bra 	$L__BB0_107;
	cvt.rzi.s32.f32 	%r259, %f45;
	cvt.rzi.s32.f32 	%r260, %f47;
	mad.lo.s32 	%r261, %r259, %r68, %r260;
	mul.wide.s32 	%rd197, %r261, 4;
	add.s64 	%rd198, %rd6, %rd197;
	ld.global.u32 	%r262, [%rd198];
	cvt.rn.f32.s32 	%f345, %r262;
$L__BB0_107:
	mov.f32 	%f346, 0f00000000;
	@%p9 bra 	$L__BB0_109;
	cvt.rzi.s32.f32 	%r263, %f46;
	cvt.rzi.s32.f32 	%r264, %f266;
	mad.lo.s32 	%r265, %r263, %r68, %r264;
	mul.wide.s32 	%rd199, %r265, 4;
	add.s64 	%rd200, %rd6, %rd199;
	ld.global.u32 	%r266, [%rd200];
	cvt.rn.f32.s32 	%f346, %r266;
$L__BB0_109:
	mov.f32 	%f347, 0f00000000;
	@%p10 bra 	$L__BB0_111;
	cvt.rzi.s32.f32 	%r267, %f46;
	cvt.rzi.s32.f32 	%r268, %f47;
	mad.lo.s32 	%r269, %r267, %r68, %r268;
	mul.wide.s32 	%rd201, %r269, 4;
	add.s64 	%rd202, %rd6, %rd201;
	ld.global.u32 	%r270, [%rd202];
	cvt.rn.f32.s32 	%f347, %r270;
$L__BB0_111:
	mul.f32 	%f283, %f57, %f346;
	mul.f32 	%f284, %f58, %f283;
	mul.f32 	%f285, %f57, %f344;
	fma.rn.f32 	%f286, %f59, %f285, %f284;
	mul.f32 	%f287, %f60, %f347;
	fma.rn.f32 	%f288, %f58, %f287, %f286;
	mul.f32 	%f289, %f60, %f345;
	fma.rn.f32 	%f70, %f59, %f289, %f288;
	mov.f32 	%f348, 0f00000000;
	@%p7 bra 	$L__BB0_113;
	cvt.rzi.s32.f32 	%r271, %f45;
	cvt.rzi.s32.f32 	%r272, %f266;
	mad.lo.s32 	%r273, %r271, %r68, %r272;
	mul.wide.s32 	%rd203, %r273, 4;
	add.s64 	%rd204, %rd5, %rd203;
	ld.global.u32 	%r274, [%rd204];
	cvt.rn.f32.s32 	%f348, %r274;
$L__BB0_113:
	mov.f32 	%f349, 0f00000000;
	@%p8 bra 	$L__BB0_115;
	cvt.rzi.s32.f32 	%r275, %f45;
	cvt.rzi.s32.f32 	%r276, %f47;
	mad.lo.s32 	%r277, %r275, %r68, %r276;
	mul.wide.s32 	%rd205, %r277, 4;
	add.s64 	%rd206, %rd5, %rd205;
	ld.global.u32 	%r278, [%rd206];
	cvt.rn.f32.s32 	%f349, %r278;
$L__BB0_115:
	mov.f32 	%f350, 0f00000000;
	@%p9 bra 	$L__BB0_117;
	cvt.rzi.s32.f32 	%r279, %f46;
	cvt.rzi.s32.f32 	%r280, %f266;
	mad.lo.s32 	%r281, %r279, %r68, %r280;
	mul.wide.s32 	%rd207, %r281, 4;
	add.s64 	%rd208, %rd5, %rd207;
	ld.global.u32 	%r282, [%rd208];
	cvt.rn.f32.s32 	%f350, %r282;
$L__BB0_117:
	mov.f32 	%f351, 0f00000000;
	@%p10 bra 	$L__BB0_119;
	cvt.rzi.s32.f32 	%r283, %f46;
	cvt.rzi.s32.f32 	%r284, %f47;
	mad.lo.s32 	%r285, %r283, %r68, %r284;
	mul.wide.s32 	%rd209, %r285, 4;
	add.s64 	%rd210, %rd5, %rd209;
	ld.global.u32 	%r286, [%rd210];
	cvt.rn.f32.s32 	%f351, %r286;
$L__BB0_119:
	ld.param.u64 	%rd237, [_Z19computeImageSummaryPfPiS0_S0_S0_S_S0_S0_S0_iiiiS_S_if_param_7];
	mul.f32 	%f293, %f57, %f350;
	mul.f32 	%f294, %f58, %f293;
	mul.f32 	%f295, %f57, %f348;
	fma.rn.f32 	%f296, %f59, %f295, %f294;
	mul.f32 	%f297, %f60, %f351;
	fma.rn.f32 	%f298, %f58, %f297, %f296;
	mul.f32 	%f299, %f60, %f349;
	fma.rn.f32 	%f300, %f59, %f299, %f298;
	mul.wide.u32 	%rd211, %r330, 4;
	add.s64 	%rd212, %rd4, %rd211;
	ld.global.u32 	%r287, [%rd212];
	cvt.rn.f32.s32 	%f301, %r287;
	sub.f32 	%f302, %f61, %f301;
	fma.rn.f32 	%f303, %f302, %f302, %f352;
	cvta.to.global.u64 	%rd213, %rd237;
	add.s64 	%rd214, %rd213, %rd211;
	ld.global.u32 	%r288, [%rd214];
	cvt.rn.f32.s32 	%f304, %r288;
	sub.f32 	%f305, %f70, %f304;
	fma.rn.f32 	%f306, %f305, %f305, %f303;
	add.s64 	%rd215, %rd3, %rd211;
	ld.global.u32 	%r289, [%rd215];
	cvt.rn.f32.s32 	%f307, %r289;
	sub.f32 	%f308, %f300, %f307;
	fma.rn.f32 	%f352, %f308, %f308, %f306;
	bra.uni 	$L__BB0_123;
$L__BB0_120:
	ld.param.u64 	%rd238, [_Z19computeImageSummaryPfPiS0_S0_S0_S_S0_S0_S0_iiiiS_S_if_param_7];
	cvta.to.global.u64 	%rd61, %rd238;
	cvt.rn.f32.s32 	%f353, %r331;
	setp.lt.s32 	%p124, %r331, 0;
	setp.ge.f32 	%p125, %f353, %f2;
	or.pred  	%p126, %p124, %p125;
	or.pred  	%p127, %p2, %p126;
	@%p127 bra 	$L__BB0_122;
	cvt.rzi.s32.f32 	%r290, %f353;
	add.s32 	%r291, %r290, %r57;
	mul.wide.s32 	%rd216, %r291, 4;
	add.s64 	%rd217, %rd7, %rd216;
	ld.global.u32 	%r292, [%rd217];
	mul.wide.u32 	%rd218, %r330, 4;
	add.s64 	%rd219, %rd4, %rd218;
	ld.global.u32 	%r293, [%rd219];
	sub.s32 	%r294, %r292, %r293;
	mul.lo.s32 	%r295, %r294, %r294;
	cvt.rn.f32.u32 	%f310, %r295;
	add.f32 	%f311, %f352, %f310;
	add.s64 	%rd220, %rd6, %rd216;
	ld.global.u32 	%r296, [%rd220];
	add.s64 	%rd221, %rd61, %rd218;
	ld.global.u32 	%r297, [%rd221];
	sub.s32 	%r298, %r296, %r297;
	mul.lo.s32 	%r299, %r298, %r298;
	cvt.rn.f32.u32 	%f312, %r299;
	add.f32 	%f313, %f311, %f312;
	add.s64 	%rd222, %rd5, %rd216;
	ld.global.u32 	%r300, [%rd222];
	add.s64 	%rd223, %rd3, %rd218;
	ld.global.u32 	%r301, [%rd223];
	sub.s32 	%r302, %r300, %r301;
	mul.lo.s32 	%r303, %r302, %r302;
	cvt.rn.f32.u32 	%f314, %r303;
	add.f32 	%f352, %f313, %f314;
	bra.uni 	$L__BB0_123;
$L__BB0_122:
	mul.wide.u32 	%rd224, %r330, 4;
	add.s64 	%rd225, %rd4, %rd224;
	ld.global.u32 	%r304, [%rd225];
	mul.lo.s32 	%r305, %r304, %r304;
	cvt.rn.f32.u32 	%f315, %r305;
	add.f32 	%f316, %f352, %f315;
	add.s64 	%rd226, %rd61, %rd224;
	ld.global.u32 	%r306, [%rd226];
	mul.lo.s32 	%r307, %r306, %r306;
	cvt.rn.f32.u32 	%f317, %r307;
	add.f32 	%f318, %f316, %f317;
	add.s64 	%rd227, %rd3, %rd224;
	ld.global.u32 	%r308, [%rd227];
	mul.lo.s32 	%r309, %r308, %r308;
	cvt.rn.f32.u32 	%f319, %r309;
	add.f32 	%f352, %f318, %f319;
$L__BB0_123:
	add.f64 	%fd26, %fd26, 0d3FF0000000000000;
	add.s32 	%r333, %r333, 1;
	add.s32 	%r332, %r332, 1;
	setp.ne.s32 	%p128, %r332, 0;
	add.s32 	%r331, %r331, 1;
	add.s32 	%r330, %r330, 1;
	@%p128 bra 	$L__BB0_67;
	add.s32 	%r329, %r329, 1;
	setp.ne.s32 	%p129, %r329, %r69;
	@%p129 bra 	$L__BB0_66;
$L__BB0_125:
	mul.lo.s32 	%r310, %r69, %r70;
	mul.lo.s32 	%r311, %r310, 3;
	cvt.rn.f32.s32 	%f320, %r311;
	div.rn.f32 	%f321, %f352, %f320;
	sqrt.rn.f32 	%f355, %f321;
$L__BB0_126:
	ld.param.u64 	%rd241, [_Z19computeImageSummaryPfPiS0_S0_S0_S_S0_S0_S0_iiiiS_S_if_param_14];
	cvta.to.global.u64 	%rd228, %rd241;
	mul.wide.s32 	%rd229, %r1, 4;
	add.s64 	%rd230, %rd228, %rd229;
	st.global.f32 	[%rd230], %f355;
$L__BB0_127:
	ret;
$L__BB0_128:
	ld.param.u64 	%rd242, [_Z19computeImageSummaryPfPiS0_S0_S0_S_S0_S0_S0_iiiiS_S_if_param_14];
	ld.param.u64 	%rd240, [_Z19computeImageSummaryPfPiS0_S0_S0_S_S0_S0_S0_iiiiS_S_if_param_13];
	cvta.to.global.u64 	%rd231, %rd240;
	mul.wide.s32 	%rd232, %r1, 4;
	add.s64 	%rd233, %rd231, %rd232;
	mov.b32 	%r312, -1082130432;
	st.global.u32 	[%rd233], %r312;
	cvta.to.global.u64 	%rd234, %rd242;
	add.s64 	%rd235, %rd234, %rd232;
	st.global.u32 	[%rd235], %r312;
	bra.uni 	$L__BB0_127;

}


// ===== COMPILED SASS (sm_100) =====

	.target	sm_100

	.elftype	@"ET_EXEC"


//--------------------- .note.nv.tkinfo           --------------------------
	.section	.note.nv.tkinfo,"",@"SHT_NOTE"
	.sectionflags	@"SHF_NOTE_NV_TKINFO"
	.tkinfo
        /*0018*/ 	.word	0x00000002
        /*0030*/ 	.string	""
        /*0030*/ 	.string	"ptxas"
        /*0030*/ 	.string	"Cuda compilation tools, release 13.0, V13.0.88"
        /*0030*/ 	.string	"Build cuda_13.0.r13.0/compiler.36424714_0"
        /*0030*/ 	.string	"-arch sm_100 -m 64 "



//--------------------- .note.nv.cuinfo           --------------------------
	.section	.note.nv.cuinfo,"",@"SHT_NOTE"
	.sectionflags	@"SHF_NOTE_NV_CUINFO"
        /*0018*/ 	.short	0x0002
        /*001a*/ 	.short	0x0064
        /*001c*/ 	.short	0x0082
	.zero		2


//--------------------- .nv.info                  --------------------------
	.section	.nv.info,"",@"SHT_CUDA_INFO"
	.align	4


	//----- nvinfo : EIATTR_REGCOUNT
	.align		4
        /*0000*/ 	.byte	0x04, 0x2f
        /*0002*/ 	.short	(.L_1 - .L_0)
	.align		4
.L_0:
        /*0004*/ 	.word	index@(_Z19computeImageSummaryPfPiS0_S0_S0_S_S0_S0_S0_iiiiS_S_if)
        /*0008*/ 	.word	0x00000028


	//----- nvinfo : EIATTR_FRAME_SIZE
	.align		4
.L_1:
        /*000c*/ 	.byte	0x04, 0x11
        /*000e*/ 	.short	(.L_3 - .L_2)
	.align		4
.L_2:
        /*0010*/ 	.word	index@($__internal_2_$__cuda_sm3x_div_rn_noftz_f32_slowpath)
        /*0014*/ 	.word	0x00000000


	//----- nvinfo : EIATTR_FRAME_SIZE
	.align		4
.L_3:
        /*0018*/ 	.byte	0x04, 0x11
        /*001a*/ 	.short	(.L_5 - .L_4)
	.align		4
.L_4:
        /*001c*/ 	.word	index@($__internal_1_$__cuda_sm20_sqrt_rn_f32_slowpath)
        /*0020*/ 	.word	0x00000000


	//----- nvinfo : EIATTR_FRAME_SIZE
	.align		4
.L_5:
        /*0024*/ 	.byte	0x04, 0x11
        /*0026*/ 	.short	(.L_7 - .L_6)
	.align		4
.L_6:
        /*0028*/ 	.word	index@($__internal_0_$__cuda_sm20_div_rn_f64_full)
        /*002c*/ 	.word	0x00000000


	//----- nvinfo : EIATTR_FRAME_SIZE
	.align		4
.L_7:
        /*0030*/ 	.byte	0x04, 0x11
        /*0032*/ 	.short	(.L_9 - .L_8)
	.align		4
.L_8:
        /*0034*/ 	.word	index@(_Z19computeImageSummaryPfPiS0_S0_S0_S_S0_S0_S0_iiiiS_S_if)
        /*0038*/ 	.word	0x00000000


	//----- nvinfo : EIATTR_MIN_STACK_SIZE
	.align		4
.L_9:
        /*003c*/ 	.byte	0x04, 0x12
        /*003e*/ 	.short	(.L_11 - .L_10)
	.align		4
.L_10:
        /*0040*/ 	.word	index@(_Z19computeImageSummaryPfPiS0_S0_S0_S_S0_S0_S0_iiiiS_S_if)
        /*0044*/ 	.word	0x00000000
.L_11:


//--------------------- .nv.compat                --------------------------
	.section	.nv.compat,"",@"SHT_CUDA_COMPAT_INFO"
	.align	4
        /*0000*/ 	.byte	0x02, 0x09, 0x00, 0x00, 0x02, 0x02, 0x01, 0x00, 0x02, 0x05, 0x05, 0x00, 0x03, 0x07, 0x01, 0x01
        /*0010*/ 	.byte	0x02, 0x03, 0x00, 0x00, 0x02, 0x06, 0x01, 0x00, 0x04, 0x0b, 0x08, 0x00, 0x01, 0x00, 0x00, 0x00
        /*0020*/ 	.byte	0x00, 0x00, 0x00, 0x00


//--------------------- .nv.info._Z19computeImageSummaryPfPiS0_S0_S0_S_S0_S0_S0_iiiiS_S_if --------------------------
	.section	.nv.info._Z19computeImageSummaryPfPiS0_S0_S0_S_S0_S0_S0_iiiiS_S_if,"",@"SHT_CUDA_INFO"
	.sectionflags	@""
	.align	4


	//----- nvinfo : EIATTR_CUDA_API_VERSION
	.align		4
        /*0000*/ 	.byte	0x04, 0x37
        /*0002*/ 	.short	(.L_13 - .L_12)
.L_12:
        /*0004*/ 	.word	0x00000082


	//----- nvinfo : EIATTR_KPARAM_INFO
	.align		4
.L_13:
        /*0008*/ 	.byte	0x04, 0x17
        /*000a*/ 	.short	(.L_15 - .L_14)
.L_14:
        /*000c*/ 	.word	0x00000000
        /*0010*/ 	.short	0x0010
        /*0012*/ 	.short	0x006c
        /*0014*/ 	.byte	0x00, 0xf0, 0x11, 0x00


	//----- nvinfo : EIATTR_KPARAM_INFO
	.align		4
.L_15:
        /*0018*/ 	.byte	0x04, 0x17
        /*001a*/ 	.short	(.L_17 - .L_16)
.L_16:
        /*001c*/ 	.word	0x00000000
        /*0020*/ 	.short	0x000f
        /*0022*/ 	.short	0x0068
        /*0024*/ 	.byte	0x00, 0xf0, 0x11, 0x00


	//----- nvinfo : EIATTR_KPARAM_INFO
	.align		4
.L_17:
        /*0028*/ 	.byte	0x04, 0x17
        /*002a*/ 	.short	(.L_19 - .L_18)
.L_18:
        /*002c*/ 	.word	0x00000000
        /*0030*/ 	.short	0x000e
        /*0032*/ 	.short	0x0060
        /*0034*/ 	.byte	0x00, 0xf5, 0x21, 0x00


	//----- nvinfo : EIATTR_KPARAM_INFO
	.align		4
.L_19:
        /*0038*/ 	.byte	0x04, 0x17
        /*003a*/ 	.short	(.L_21 - .L_20)
.L_20:
        /*003c*/ 	.word	0x00000000
        /*0040*/ 	.short	0x000d
        /*0042*/ 	.short	0x0058
        /*0044*/ 	.byte	0x00, 0xf5, 0x21, 0x00


	//----- nvinfo : EIATTR_KPARAM_INFO
	.align		4
.L_21:
        /*0048*/ 	.byte	0x04, 0x17
        /*004a*/ 	.short	(.L_23 - .L_22)
.L_22:
        /*004c*/ 	.word	0x00000000
        /*0050*/ 	.short	0x000c
        /*0052*/ 	.short	0x0054
        /*0054*/ 	.byte	0x00, 0xf0, 0x11, 0x00


	//----- nvinfo : EIATTR_KPARAM_INFO
	.align		4
.L_23:
        /*0058*/ 	.byte	0x04, 0x17
        /*005a*/ 	.short	(.L_25 - .L_24)
.L_24:
        /*005c*/ 	.word	0x00000000
        /*0060*/ 	.short	0x000b
        /*0062*/ 	.short	0x0050
        /*0064*/ 	.byte	0x00, 0xf0, 0x11, 0x00


	//----- nvinfo : EIATTR_KPARAM_INFO
	.align		4
.L_25:
        /*0068*/ 	.byte	0x04, 0x17
        /*006a*/ 	.short	(.L_27 - .L_26)
.L_26:
        /*006c*/ 	.word	0x00000000
        /*0070*/ 	.short	0x000a
        /*0072*/ 	.short	0x004c
        /*0074*/ 	.byte	0x00, 0xf0, 0x11, 0x00


	//----- nvinfo : EIATTR_KPARAM_INFO
	.align		4
.L_27:
        /*0078*/ 	.byte	0x04, 0x17
        /*007a*/ 	.short	(.L_29 - .L_28)
.L_28:
        /*007c*/ 	.word	0x00000000
        /*0080*/ 	.short	0x0009
        /*0082*/ 	.short	0x0048
        /*0084*/ 	.byte	0x00, 0xf0, 0x11, 0x00


	//----- nvinfo : EIATTR_KPARAM_INFO
	.align		4
.L_29:
        /*0088*/ 	.byte	0x04, 0x17
        /*008a*/ 	.short	(.L_31 - .L_30)
.L_30:
        /*008c*/ 	.word	0x00000000
        /*0090*/ 	.short	0x0008
        /*0092*/ 	.short	0x0040
        /*0094*/ 	.byte	0x00, 0xf5, 0x21, 0x00


	//----- nvinfo : EIATTR_KPARAM_INFO
	.align		4
.L_31:
        /*0098*/ 	.byte	0x04, 0x17
        /*009a*/ 	.short	(.L_33 - .L_32)
.L_32:
        /*009c*/ 	.word	0x00000000
        /*00a0*/ 	.short	0x0007
        /*00a2*/ 	.short	0x0038
        /*00a4*/ 	.byte	0x00, 0xf5, 0x21, 0x00


	//----- nvinfo : EIATTR_KPARAM_INFO
	.align		4
.L_33:
        /*00a8*/ 	.byte	0x04, 0x17
        /*00aa*/ 	.short	(.L_35 - .L_34)
.L_34:
        /*00ac*/ 	.word	0x00000000
        /*00b0*/ 	.short	0x0006
        /*00b2*/ 	.short	0x0030
        /*00b4*/ 	.byte	0x00, 0xf5, 0x21, 0x00


	//----- nvinfo : EIATTR_KPARAM_INFO
	.align		4
.L_35:
        /*00b8*/ 	.byte	0x04, 0x17
        /*00ba*/ 	.short	(.L_37 - .L_36)
.L_36:
        /*00bc*/ 	.word	0x00000000
        /*00c0*/ 	.short	0x0005
        /*00c2*/ 	.short	0x0028
        /*00c4*/ 	.byte	0x00, 0xf5, 0x21, 0x00


	//----- nvinfo : EIATTR_KPARAM_INFO
	.align		4
.L_37:
        /*00c8*/ 	.byte	0x04, 0x17
        /*00ca*/ 	.short	(.L_39 - .L_38)
.L_38:
        /*00cc*/ 	.word	0x00000000
        /*00d0*/ 	.short	0x0004
        /*00d2*/ 	.short	0x0020
        /*00d4*/ 	.byte	0x00, 0xf5, 0x21, 0x00


	//----- nvinfo : EIATTR_KPARAM_INFO
	.align		4
.L_39:
        /*00d8*/ 	.byte	0x04, 0x17
        /*00da*/ 	.short	(.L_41 - .L_40)
.L_40:
        /*00dc*/ 	.word	0x00000000
        /*00e0*/ 	.short	0x0003
        /*00e2*/ 	.short	0x0018
        /*00e4*/ 	.byte	0x00, 0xf5, 0x21, 0x00


	//----- nvinfo : EIATTR_KPARAM_INFO
	.align		4
.L_41:
        /*00e8*/ 	.byte	0x04, 0x17
        /*00ea*/ 	.short	(.L_43 - .L_42)
.L_42:
        /*00ec*/ 	.word	0x00000000
        /*00f0*/ 	.short	0x0002
        /*00f2*/ 	.short	0x0010
        /*00f4*/ 	.byte	0x00, 0xf5, 0x21, 0x00


	//----- nvinfo : EIATTR_KPARAM_INFO
	.align		4
.L_43:
        /*00f8*/ 	.byte	0x04, 0x17
        /*00fa*/ 	.short	(.L_45 - .L_44)
.L_44:
        /*00fc*/ 	.word	0x00000000
        /*0100*/ 	.short	0x0001
        /*0102*/ 	.short	0x0008
        /*0104*/ 	.byte	0x00, 0xf5, 0x21, 0x00


	//----- nvinfo : EIATTR_KPARAM_INFO
	.align		4
.L_45:
        /*0108*/ 	.byte	0x04, 0x17
        /*010a*/ 	.short	(.L_47 - .L_46)
.L_46:
        /*010c*/ 	.word	0x00000000
        /*0110*/ 	.short	0x0000
        /*0112*/ 	.short	0x0000
        /*0114*/ 	.byte	0x00, 0xf5, 0x21, 0x00


	//----- nvinfo : EIATTR_SPARSE_MMA_MASK
	.align		4
.L_47:
        /*0118*/ 	.byte	0x03, 0x50
        /*011a*/ 	.short	0x0000


	//----- nvinfo : EIATTR_MAXREG_COUNT
	.align		4
        /*011c*/ 	.byte	0x03, 0x1b
        /*011e*/ 	.short	0x00ff


	//----- nvinfo : EIATTR_MERCURY_ISA_VERSION
	.align		4
        /*0120*/ 	.byte	0x03, 0x5f
        /*0122*/ 	.short	0x0101


	//----- nvinfo : EIATTR_VRC_CTA_INIT_COUNT
	.align		4
        /*0124*/ 	.byte	0x02, 0x4a
	.zero		1
	.zero		1


	//----- nvinfo : EIATTR_EXIT_INSTR_OFFSETS
	.align		4
        /*0128*/ 	.byte	0x04, 0x1c
        /*012a*/ 	.short	(.L_49 - .L_48)


	//   ....[0]....
.L_48:
        /*012c*/ 	.word	0x00000090


	//   ....[1]....
        /*0130*/ 	.word	0x00004830


	//   ....[2]....
        /*0134*/ 	.word	0x000048b0


	//----- nvinfo : EIATTR_INDIRECT_BRANCH_TARGETS
	.align		4
.L_49:
        /*0138*/ 	.byte	0x04, 0x34
        /*013a*/ 	.short	(.L_51 - .L_50)


	//   ....[0]....
.L_50:
        /*013c*/ 	.word	.L_x_63@srel
        /*0140*/ 	.short	0x0
        /*0142*/ 	.short	0x0
        /*0144*/ 	.word	0x3
        /*0148*/ 	.word	.L_x_64@srel
        /*014c*/ 	.word	.L_x_65@srel
        /*0150*/ 	.word	.L_x_66@srel


	//----- nvinfo : EIATTR_CRS_STACK_SIZE
	.align		4
.L_51:
        /*0154*/ 	.byte	0x04, 0x1e
        /*0156*/ 	.short	(.L_53 - .L_52)
.L_52:
        /*0158*/ 	.word	0x00000000


	//----- nvinfo : EIATTR_CBANK_PARAM_SIZE
	.align		4
.L_53:
        /*015c*/ 	.byte	0x03, 0x19
        /*015e*/ 	.short	0x0070


	//----- nvinfo : EIATTR_PARAM_CBANK
	.align		4
        /*0160*/ 	.byte	0x04, 0x0a
        /*0162*/ 	.short	(.L_55 - .L_54)
	.align		4
.L_54:
        /*0164*/ 	.word	index@(.nv.constant0._Z19computeImageSummaryPfPiS0_S0_S0_S_S0_S0_S0_iiiiS_S_if)
        /*0168*/ 	.short	0x0380
        /*016a*/ 	.short	0x0070


	//----- nvinfo : EIATTR_SW_WAR
	.align		4
.L_55:
        /*016c*/ 	.byte	0x04, 0x36
        /*016e*/ 	.short	(.L_57 - .L_56)
.L_56:
        /*0170*/ 	.word	0x00000008
.L_57:


//--------------------- .nv.callgraph             --------------------------
	.section	.nv.callgraph,"",@"SHT_CUDA_CALLGRAPH"
	.align	4
	.sectionentsize	8
	.align		4
        /*0000*/ 	.word	0x00000000
	.align		4
        /*0004*/ 	.word	0xffffffff
	.align		4
        /*0008*/ 	.word	0x00000000
	.align		4
        /*000c*/ 	.word	0xfffffffe
	.align		4
        /*0010*/ 	.word	0x00000000
	.align		4
        /*0014*/ 	.word	0xfffffffd
	.align		4
        /*0018*/ 	.word	0x00000000
	.align		4
        /*001c*/ 	.word	0xfffffffc


//--------------------- .nv.constant2._Z19computeImageSummaryPfPiS0_S0_S0_S_S0_S0_S0_iiiiS_S_if --------------------------
	.section	.nv.constant2._Z19computeImageSummaryPfPiS0_S0_S0_S_S0_S0_S0_iiiiS_S_if,"a",@progbits
	.sectionflags	@""
	.align	4
.nv.constant2._Z19computeImageSummaryPfPiS0_S0_S0_S_S0_S0_S0_iiiiS_S_if:
        /*0000*/ 	.byte	0x10, 0x42, 0x00, 0x00, 0x10, 0x37, 0x00, 0x00, 0x30, 0x2c, 0x00, 0x00


//--------------------- .text._Z19computeImageSummaryPfPiS0_S0_S0_S_S0_S0_S0_iiiiS_S_if --------------------------
	.section	.text._Z19computeImageSummaryPfPiS0_S0_S0_S_S0_S0_S0_iiiiS_S_if,"ax",@progbits
	.align	128
        .global         _Z19computeImageSummaryPfPiS0_S0_S0_S_S0_S0_S0_iiiiS_S_if
        .type           _Z19computeImageSummaryPfPiS0_S0_S0_S_S0_S0_S0_iiiiS_S_if,@function
        .size           _Z19computeImageSummaryPfPiS0_S0_S0_S_S0_S0_S0_iiiiS_S_if,(.L_x_69 - _Z19computeImageSummaryPfPiS0_S0_S0_S_S0_S0_S0_iiiiS_S_if)
        .other          _Z19computeImageSummaryPfPiS0_S0_S0_S_S0_S0_S0_iiiiS_S_if,@"STO_CUDA_ENTRY STV_DEFAULT"
_Z19computeImageSummaryPfPiS0_S0_S0_S_S0_S0_S0_iiiiS_S_if:
.text._Z19computeImageSummaryPfPiS0_S0_S0_S_S0_S0_S0_iiiiS_S_if:
[----:B------:R-:W-:Y:S01]  /*0000*/  LDC R1, c[0x0][0x37c] ;  /* 0x0000df00ff017b82 */ /* 0x000fe20000000800 */
[----:B------:R-:W0:Y:S07]  /*0010*/  S2R R3, SR_TID.X ;  /* 0x0000000000037919 */ /* 0x000e2e0000002100 */
[----:B------:R-:W1:Y:S08]  /*0020*/  LDC.64 R4, c[0x0][0x3c8] ;  /* 0x0000f200ff047b82 */ /* 0x000e700000000a00 */
[----:B------:R-:W0:Y:S08]  /*0030*/  S2UR UR4, SR_CTAID.X ;  /* 0x00000000000479c3 */ /* 0x000e300000002500 */
[----:B------:R-:W0:Y:S01]  /*0040*/  LDC R0, c[0x0][0x360] ;  /* 0x0000d800ff007b82 */ /* 0x000e220000000800 */
[----:B-1----:R-:W-:-:S02]  /*0050*/  IMAD R2, R4, R5, RZ ;  /* 0x0000000504027224 */ /* 0x002fc400078e02ff */
[----:B0-----:R-:W-:Y:S02]  /*0060*/  IMAD R0, R0, UR4, R3 ;  /* 0x0000000400007c24 */ /* 0x001fe4000f8e0203 */
[----:B------:R-:W-:-:S05]  /*0070*/  IMAD R3, R2, 0x3, RZ ;  /* 0x0000000302037824 */ /* 0x000fca00078e02ff */
[----:B------:R-:W-:-:S13]  /*0080*/  ISETP.GT.AND P0, PT, R0, R3, PT ;  /* 0x000000030000720c */ /* 0x000fda0003f04270 */
[----:B------:R-:W-:Y:S05]  /*0090*/  @P0 EXIT ;  /* 0x000000000000094d */ /* 0x000fea0003800000 */
[----:B------:R-:W-:Y:S01]  /*00a0*/  IMAD R5, R5, 0x3, RZ ;  /* 0x0000000305057824 */ /* 0x000fe200078e02ff */
[----:B------:R-:W-:Y:S01]  /*00b0*/  IABS R8, R0 ;  /* 0x0000000000087213 */ /* 0x000fe20000000000 */
[----:B------:R-:W0:Y:S01]  /*00c0*/  LDCU.64 UR4, c[0x0][0x3d0] ;  /* 0x00007a00ff0477ac */ /* 0x000e220008000a00 */
[----:B------:R-:W-:Y:S02]  /*00d0*/  BSSY.RECONVERGENT B0, `(.L_x_0) ;  /* 0x00000bc000007945 */ /* 0x000fe40003800200 */
[-C--:B------:R-:W-:Y:S02]  /*00e0*/  IABS R6, R5.reuse ;  /* 0x0000000500067213 */ /* 0x080fe40000000000 */
[----:B------:R-:W-:Y:S02]  /*00f0*/  IABS R9, R5 ;  /* 0x0000000500097213 */ /* 0x000fe40000000000 */
[----:B------:R-:W1:Y:S08]  /*0100*/  I2F.RP R4, R6 ;  /* 0x0000000600047306 */ /* 0x000e700000209400 */
[----:B-1----:R-:W1:Y:S02]  /*0110*/  MUFU.RCP R4, R4 ;  /* 0x0000000400047308 */ /* 0x002e640000001000 */
[----:B-1----:R-:W-:-:S06]  /*0120*/  IADD3 R2, PT, PT, R4, 0xffffffe, RZ ;  /* 0x0ffffffe04027810 */ /* 0x002fcc0007ffe0ff */
[----:B------:R1:W2:Y:S02]  /*0130*/  F2I.FTZ.U32.TRUNC.NTZ R3, R2 ;  /* 0x0000000200037305 */ /* 0x0002a4000021f000 */
[----:B-1----:R-:W-:Y:S02]  /*0140*/  HFMA2 R2, -RZ, RZ, 0, 0 ;  /* 0x00000000ff027431 */ /* 0x002fe400000001ff */
[----:B--2---:R-:W-:-:S04]  /*0150*/  IMAD.MOV R7, RZ, RZ, -R3 ;  /* 0x000000ffff077224 */ /* 0x004fc800078e0a03 */
[----:B------:R-:W-:-:S04]  /*0160*/  IMAD R7, R7, R6, RZ ;  /* 0x0000000607077224 */ /* 0x000fc800078e02ff */
[----:B------:R-:W-:-:S04]  /*0170*/  IMAD.HI.U32 R3, R3, R7, R2 ;  /* 0x0000000703037227 */ /* 0x000fc800078e0002 */
[----:B------:R-:W-:Y:S02]  /*0180*/  IMAD.MOV R7, RZ, RZ, -R9 ;  /* 0x000000ffff077224 */ /* 0x000fe400078e0a09 */
[----:B------:R-:W-:-:S04]  /*0190*/  IMAD.HI.U32 R2, R3, R8, RZ ;  /* 0x0000000803027227 */ /* 0x000fc800078e00ff */
[----:B------:R-:W-:-:S05]  /*01a0*/  IMAD R3, R2, R7, R8 ;  /* 0x0000000702037224 */ /* 0x000fca00078e0208 */
[----:B------:R-:W-:-:S13]  /*01b0*/  ISETP.GT.U32.AND P1, PT, R6, R3, PT ;  /* 0x000000030600720c */ /* 0x000fda0003f24070 */
[-C--:B------:R-:W-:Y:S01]  /*01c0*/  @!P1 IADD3 R3, PT, PT, R3, -R6.reuse, RZ ;  /* 0x8000000603039210 */ /* 0x080fe20007ffe0ff */
[----:B------:R-:W-:Y:S01]  /*01d0*/  @!P1 VIADD R2, R2, 0x1 ;  /* 0x0000000102029836 */ /* 0x000fe20000000000 */
[----:B------:R-:W-:Y:S02]  /*01e0*/  ISETP.NE.AND P1, PT, R5, RZ, PT ;  /* 0x000000ff0500720c */ /* 0x000fe40003f25270 */
[----:B------:R-:W-:Y:S02]  /*01f0*/  ISETP.GE.U32.AND P0, PT, R3, R6, PT ;  /* 0x000000060300720c */ /* 0x000fe40003f06070 */
[----:B------:R-:W-:-:S04]  /*0200*/  LOP3.LUT R3, R0, R5, RZ, 0x3c, !PT ;  /* 0x0000000500037212 */ /* 0x000fc800078e3cff */
[----:B------:R-:W-:-:S07]  /*0210*/  ISETP.GE.AND P2, PT, R3, RZ, PT ;  /* 0x000000ff0300720c */ /* 0x000fce0003f46270 */
[----:B------:R-:W-:-:S06]  /*0220*/  @P0 IADD3 R2, PT, PT, R2, 0x1, RZ ;  /* 0x0000000102020810 */ /* 0x000fcc0007ffe0ff */
[----:B------:R-:W-:Y:S01]  /*0230*/  @!P2 IMAD.MOV R2, RZ, RZ, -R2 ;  /* 0x000000ffff02a224 */ /* 0x000fe200078e0a02 */
[----:B------:R-:W-:-:S04]  /*0240*/  @!P1 LOP3.LUT R2, RZ, R5, RZ, 0x33, !PT ;  /* 0x00000005ff029212 */ /* 0x000fc800078e33ff */
[----:B------:R-:W-:-:S05]  /*0250*/  IADD3 R4, PT, PT, -R2, RZ, RZ ;  /* 0x000000ff02047210 */ /* 0x000fca0007ffe1ff */
[----:B------:R-:W-:Y:S02]  /*0260*/  IMAD R4, R5, R4, R0 ;  /* 0x0000000405047224 */ /* 0x000fe400078e0200 */
[----:B0-----:R-:W-:Y:S02]  /*0270*/  IMAD.U32 R5, RZ, RZ, UR4 ;  /* 0x00000004ff057e24 */ /* 0x001fe4000f8e00ff */
[----:B------:R-:W-:-:S05]  /*0280*/  IMAD.HI R3, R4, 0x55555556, RZ ;  /* 0x5555555604037827 */ /* 0x000fca00078e02ff */
[----:B------:R-:W-:-:S05]  /*0290*/  LEA.HI R3, R3, R3, RZ, 0x1 ;  /* 0x0000000303037211 */ /* 0x000fca00078f08ff */
[----:B------:R-:W-:Y:S01]  /*02a0*/  IMAD R6, R3, -0x3, R4 ;  /* 0xfffffffd03067824 */ /* 0x000fe200078e0204 */
[----:B------:R-:W-:-:S03]  /*02b0*/  MOV R4, UR5 ;  /* 0x0000000500047c02 */ /* 0x000fc60008000f00 */
[----:B------:R-:W-:Y:S01]  /*02c0*/  IMAD.MOV.U32 R8, RZ, RZ, R6 ;  /* 0x000000ffff087224 */ /* 0x000fe200078e0006 */
[----:B------:R-:W-:-:S13]  /*02d0*/  ISETP.NE.AND P0, PT, R6, RZ, PT ;  /* 0x000000ff0600720c */ /* 0x000fda0003f05270 */
[----:B------:R-:W-:Y:S05]  /*02e0*/  @!P0 BRA `(.L_x_1) ;  /* 0x0000000800688947 */ /* 0x000fea0003800000 */
[----:B------:R-:W-:Y:S01]  /*02f0*/  ISETP.NE.AND P0, PT, R6, 0x1, PT ;  /* 0x000000010600780c */ /* 0x000fe20003f05270 */
[----:B------:R-:W-:Y:S01]  /*0300*/  IMAD.MOV.U32 R13, RZ, RZ, 0x3ff6a09e ;  /* 0x3ff6a09eff0d7424 */ /* 0x000fe200078e00ff */
[----:B------:R-:W-:-:S11]  /*0310*/  MOV R12, 0x667f3bcd ;  /* 0x667f3bcd000c7802 */ /* 0x000fd60000000f00 */
[----:B------:R-:W-:Y:S05]  /*0320*/  @P0 BRA `(.L_x_2) ;  /* 0x00000004002c0947 */ /* 0x000fea0003800000 */
[----:B------:R-:W0:Y:S01]  /*0330*/  MUFU.RCP64H R5, 1.4142131805419921875 ;  /* 0x3ff6a09e00057908 */ /* 0x000e220000001800 */
[----:B------:R-:W-:Y:S01]  /*0340*/  HFMA2 R4, -RZ, RZ, 0, 5.9604644775390625e-08 ;  /* 0x00000001ff047431 */ /* 0x000fe200000001ff */
[----:B------:R-:W-:Y:S01]  /*0350*/  MOV R10, 0x667f3bcd ;  /* 0x667f3bcd000a7802 */ /* 0x000fe20000000f00 */
[----:B------:R-:W-:Y:S01]  /*0360*/  IMAD.MOV.U32 R11, RZ, RZ, 0x3ff6a09e ;  /* 0x3ff6a09eff0b7424 */ /* 0x000fe200078e00ff */
[----:B------:R-:W1:Y:S05]  /*0370*/  LDCU UR4, c[0x0][0x3d0] ;  /* 0x00007a00ff0477ac */ /* 0x000e6a0008000800 */
[----:B0-----:R-:W-:Y:S01]  /*0380*/  DFMA R6, R4, -R10, 1 ;  /* 0x3ff000000406742b */ /* 0x001fe2000000080a */
[----:B-1----:R-:W-:-:S07]  /*0390*/  UIADD3 UR4, UPT, UPT, -UR4, URZ, URZ ;  /* 0x000000ff04047290 */ /* 0x002fce000fffe1ff */
[----:B------:R-:W-:-:S08]  /*03a0*/  DFMA R6, R6, R6, R6 ;  /* 0x000000060606722b */ /* 0x000fd00000000006 */
[----:B------:R-:W-:Y:S01]  /*03b0*/  DFMA R6, R4, R6, R4 ;  /* 0x000000060406722b */ /* 0x000fe20000000004 */
[----:B------:R-:W0:Y:S07]  /*03c0*/  I2F.F64 R4, UR4 ;  /* 0x0000000400047d12 */ /* 0x000e2e0008201c00 */
[----:B------:R-:W-:-:S08]  /*03d0*/  DFMA R8, R6, -R10, 1 ;  /* 0x3ff000000608742b */ /* 0x000fd0000000080a */
[----:B------:R-:W-:Y:S01]  /*03e0*/  DFMA R8, R6, R8, R6 ;  /* 0x000000080608722b */ /* 0x000fe20000000006 */
[----:B0-----:R-:W-:-:S07]  /*03f0*/  FSETP.GEU.AND P1, PT, |R5|, 6.5827683646048100446e-37, PT ;  /* 0x036000000500780b */ /* 0x001fce0003f2e200 */
[----:B------:R-:W-:-:S08]  /*0400*/  DMUL R6, R4, R8 ;  /* 0x0000000804067228 */ /* 0x000fd00000000000 */
[----:B------:R-:W-:-:S08]  /*0410*/  DFMA R10, R6, -R10, R4 ;  /* 0x8000000a060a722b */ /* 0x000fd00000000004 */
[----:B------:R-:W-:-:S10]  /*0420*/  DFMA R8, R8, R10, R6 ;  /* 0x0000000a0808722b */ /* 0x000fd40000000006 */
[----:B------:R-:W-:-:S05]  /*0430*/  FFMA R6, RZ, 1.9267766475677490234, R9 ;  /* 0x3ff6a09eff067823 */ /* 0x000fca0000000009 */
[----:B------:R-:W-:-:S13]  /*0440*/  FSETP.GT.AND P0, PT, |R6|, 1.469367938527859385e-39, PT ;  /* 0x001000000600780b */ /* 0x000fda0003f04200 */
[----:B------:R-:W-:Y:S05]  /*0450*/  @P0 BRA P1, `(.L_x_3) ;  /* 0x0000000000180947 */ /* 0x000fea0000800000 */
[----:B------:R-:W-:Y:S01]  /*0460*/  IMAD.MOV.U32 R10, RZ, RZ, R4 ;  /* 0x000000ffff0a7224 */ /* 0x000fe200078e0004 */
[----:B------:R-:W-:Y:S02]  /*0470*/  MOV R7, R5 ;  /* 0x0000000500077202 */ /* 0x000fe40000000f00 */
[----:B------:R-:W-:-:S07]  /*0480*/  MOV R18, 0x4a0 ;  /* 0x000004a000127802 */ /* 0x000fce0000000f00 */
[----:B------:R-:W-:Y:S05]  /*0490*/  CALL.REL.NOINC `($__internal_0_$__cuda_sm20_div_rn_f64_full) ;  /* 0x0000004400087944 */ /* 0x000fea0003c00000 */
[----:B------:R-:W-:Y:S01]  /*04a0*/  IMAD.MOV.U32 R8, RZ, RZ, R10 ;  /* 0x000000ffff087224 */ /* 0x000fe200078e000a */
[----:B------:R-:W-:-:S07]  /*04b0*/  MOV R9, R11 ;  /* 0x0000000b00097202 */ /* 0x000fce0000000f00 */
.L_x_3:
[----:B------:R-:W0:Y:S01]  /*04c0*/  MUFU.RCP64H R5, 1.4142131805419921875 ;  /* 0x3ff6a09e00057908 */ /* 0x000e220000001800 */
[----:B------:R-:W-:Y:S01]  /*04d0*/  IMAD.MOV.U32 R10, RZ, RZ, 0x667f3bcd ;  /* 0x667f3bcdff0a7424 */ /* 0x000fe200078e00ff */
[----:B------:R-:W-:Y:S01]  /*04e0*/  MOV R11, 0x3ff6a09e ;  /* 0x3ff6a09e000b7802 */ /* 0x000fe20000000f00 */
[----:B------:R-:W-:Y:S01]  /*04f0*/  IMAD.MOV.U32 R4, RZ, RZ, 0x1 ;  /* 0x00000001ff047424 */ /* 0x000fe200078e00ff */
[----:B------:R-:W1:Y:S04]  /*0500*/  LDCU UR4, c[0x0][0x3d4] ;  /* 0x00007a80ff0477ac */ /* 0x000e680008000800 */
[----:B------:R-:W-:Y:S01]  /*0510*/  F2I.F64.TRUNC R8, R8 ;  /* 0x0000000800087311 */ /* 0x000fe2000030d100 */
[----:B0-----:R-:W-:-:S08]  /*0520*/  DFMA R6, R4, -R10, 1 ;  /* 0x3ff000000406742b */ /* 0x001fd0000000080a */
[----:B------:R-:W-:-:S08]  /*0530*/  DFMA R6, R6, R6, R6 ;  /* 0x000000060606722b */ /* 0x000fd00000000006 */
[----:B------:R-:W-:Y:S02]  /*0540*/  DFMA R4, R4, R6, R4 ;  /* 0x000000060404722b */ /* 0x000fe40000000004 */
[----:B-1----:R-:W0:Y:S06]  /*0550*/  I2F.F64 R6, UR4 ;  /* 0x0000000400067d12 */ /* 0x002e2c0008201c00 */
        /* <DEDUP_REMOVED lines=9> */
[----:B------:R-:W-:Y:S02]  /*05f0*/  MOV R10, R6 ;  /* 0x00000006000a7202 */ /* 0x000fe40000000f00 */
[----:B------:R-:W-:-:S07]  /*0600*/  MOV R18, 0x620 ;  /* 0x0000062000127802 */ /* 0x000fce0000000f00 */
[----:B------:R-:W-:Y:S05]  /*0610*/  CALL.REL.NOINC `($__internal_0_$__cuda_sm20_div_rn_f64_full) ;  /* 0x0000004000a87944 */ /* 0x000fea0003c00000 */
[----:B------:R-:W-:Y:S01]  /*0620*/  IMAD.MOV.U32 R4, RZ, RZ, R10 ;  /* 0x000000ffff047224 */ /* 0x000fe200078e000a */
[----:B------:R-:W-:-:S07]  /*0630*/  MOV R5, R11 ;  /* 0x0000000b00057202 */ /* 0x000fce0000000f00 */
.L_x_4:
[----:B------:R-:W0:Y:S01]  /*0640*/  MUFU.RCP64H R7, 1.4142131805419921875 ;  /* 0x3ff6a09e00077908 */ /* 0x000e220000001800 */
[----:B------:R-:W-:Y:S01]  /*0650*/  IMAD.MOV.U32 R14, RZ, RZ, 0x667f3bcd ;  /* 0x667f3bcdff0e7424 */ /* 0x000fe200078e00ff */
[----:B------:R-:W-:Y:S01]  /*0660*/  MOV R15, 0x3ff6a09e ;  /* 0x3ff6a09e000f7802 */ /* 0x000fe20000000f00 */
[----:B------:R-:W-:Y:S01]  /*0670*/  IMAD.MOV.U32 R6, RZ, RZ, 0x1 ;  /* 0x00000001ff067424 */ /* 0x000fe200078e00ff */
[----:B------:R-:W1:Y:S04]  /*0680*/  LDCU.64 UR4, c[0x0][0x3d0] ;  /* 0x00007a00ff0477ac */ /* 0x000e680008000a00 */
[----:B------:R-:W-:Y:S01]  /*0690*/  F2I.F64.TRUNC R4, R4 ;  /* 0x0000000400047311 */ /* 0x000fe2000030d100 */
[----:B0-----:R-:W-:Y:S01]  /*06a0*/  DFMA R10, R6, -R14, 1 ;  /* 0x3ff00000060a742b */ /* 0x001fe2000000080e */
[----:B-1----:R-:W-:-:S07]  /*06b0*/  UIADD3 UR4, UPT, UPT, UR4, UR5, URZ ;  /* 0x0000000504047290 */ /* 0x002fce000fffe0ff */
        /* <DEDUP_REMOVED lines=15> */
.L_x_5:
[----:B------:R0:W1:Y:S01]  /*07b0*/  F2I.F64.TRUNC R5, R10 ;  /* 0x0000000a00057311 */ /* 0x000062000030d100 */
[----:B------:R-:W-:Y:S01]  /*07c0*/  IMAD.MOV.U32 R6, RZ, RZ, RZ ;  /* 0x000000ffff067224 */ /* 0x000fe200078e00ff */
[----:B------:R-:W-:Y:S06]  /*07d0*/  BRA `(.L_x_1) ;  /* 0x00000004002c7947 */ /* 0x000fec0003800000 */
.L_x_2:
[----:B------:R-:W0:Y:S01]  /*07e0*/  MUFU.RCP64H R5, 1.4142131805419921875 ;  /* 0x3ff6a09e00057908 */ /* 0x000e220000001800 */
[----:B------:R-:W-:Y:S01]  /*07f0*/  HFMA2 R4, -RZ, RZ, 0, 5.9604644775390625e-08 ;  /* 0x00000001ff047431 */ /* 0x000fe200000001ff */
[----:B------:R-:W-:Y:S01]  /*0800*/  MOV R8, 0x667f3bcd ;  /* 0x667f3bcd00087802 */ /* 0x000fe20000000f00 */
[----:B------:R-:W-:Y:S01]  /*0810*/  IMAD.MOV.U32 R9, RZ, RZ, 0x3ff6a09e ;  /* 0x3ff6a09eff097424 */ /* 0x000fe200078e00ff */
[----:B------:R-:W1:Y:S05]  /*0820*/  LDCU.64 UR4, c[0x0][0x3d0] ;  /* 0x00007a00ff0477ac */ /* 0x000e6a0008000a00 */
[----:B0-----:R-:W-:Y:S01]  /*0830*/  DFMA R6, R4, -R8, 1 ;  /* 0x3ff000000406742b */ /* 0x001fe20000000808 */
[----:B-1----:R-:W-:-:S07]  /*0840*/  UIADD3 UR4, UPT, UPT, UR4, UR5, URZ ;  /* 0x0000000504047290 */ /* 0x002fce000fffe0ff */
[----:B------:R-:W-:-:S08]  /*0850*/  DFMA R6, R6, R6, R6 ;  /* 0x000000060606722b */ /* 0x000fd00000000006 */
[----:B------:R-:W-:Y:S02]  /*0860*/  DFMA R4, R4, R6, R4 ;  /* 0x000000060404722b */ /* 0x000fe40000000004 */
[----:B------:R-:W0:Y:S06]  /*0870*/  I2F.F64 R6, UR4 ;  /* 0x0000000400067d12 */ /* 0x000e2c0008201c00 */
        /* <DEDUP_REMOVED lines=10> */
[----:B------:R-:W-:-:S07]  /*0920*/  MOV R18, 0x940 ;  /* 0x0000094000127802 */ /* 0x000fce0000000f00 */
[----:B------:R-:W-:Y:S05]  /*0930*/  CALL.REL.NOINC `($__internal_0_$__cuda_sm20_div_rn_f64_full) ;  /* 0x0000003c00e07944 */ /* 0x000fea0003c00000 */
[----:B------:R-:W-:Y:S01]  /*0940*/  MOV R4, R10 ;  /* 0x0000000a00047202 */ /* 0x000fe20000000f00 */
[----:B------:R-:W-:-:S07]  /*0950*/  IMAD.MOV.U32 R5, RZ, RZ, R11 ;  /* 0x000000ffff057224 */ /* 0x000fce00078e000b */
.L_x_6:
[----:B------:R-:W0:Y:S01]  /*0960*/  MUFU.RCP64H R7, 1.4142131805419921875 ;  /* 0x3ff6a09e00077908 */ /* 0x000e220000001800 */
[----:B------:R-:W-:Y:S01]  /*0970*/  MOV R10, 0x667f3bcd ;  /* 0x667f3bcd000a7802 */ /* 0x000fe20000000f00 */
[----:B------:R-:W-:Y:S01]  /*0980*/  IMAD.MOV.U32 R11, RZ, RZ, 0x3ff6a09e ;  /* 0x3ff6a09eff0b7424 */ /* 0x000fe200078e00ff */
[----:B------:R-:W-:Y:S01]  /*0990*/  MOV R6, 0x1 ;  /* 0x0000000100067802 */ /* 0x000fe20000000f00 */
[----:B------:R-:W1:Y:S04]  /*09a0*/  LDCU UR4, c[0x0][0x3d4] ;  /* 0x00007a80ff0477ac */ /* 0x000e680008000800 */
[----:B------:R-:W-:Y:S01]  /*09b0*/  F2I.F64.TRUNC R4, R4 ;  /* 0x0000000400047311 */ /* 0x000fe2000030d100 */
[----:B0-----:R-:W-:Y:S01]  /*09c0*/  DFMA R8, R6, -R10, 1 ;  /* 0x3ff000000608742b */ /* 0x001fe2000000080a */
[----:B-1----:R-:W-:-:S07]  /*09d0*/  UIADD3 UR4, UPT, UPT, -UR4, URZ, URZ ;  /* 0x000000ff04047290 */ /* 0x002fce000fffe1ff */
        /* <DEDUP_REMOVED lines=18> */
.L_x_7:
        /* <DEDUP_REMOVED lines=8> */
[----:B------:R-:W-:Y:S01]  /*0b80*/  DFMA R10, R8, R10, R8 ;  /* 0x0000000a080a722b */ /* 0x000fe20000000008 */
[----:B-1----:R-:W0:Y:S07]  /*0b90*/  I2F.F64 R8, UR4 ;  /* 0x0000000400087d12 */ /* 0x002e2e0008201c00 */
        /* <DEDUP_REMOVED lines=9> */
[----:B------:R-:W-:Y:S01]  /*0c30*/  MOV R10, R8 ;  /* 0x00000008000a7202 */ /* 0x000fe20000000f00 */
[----:B------:R-:W-:Y:S01]  /*0c40*/  IMAD.MOV.U32 R7, RZ, RZ, R9 ;  /* 0x000000ffff077224 */ /* 0x000fe200078e0009 */
[----:B------:R-:W-:-:S07]  /*0c50*/  MOV R18, 0xc70 ;  /* 0x00000c7000127802 */ /* 0x000fce0000000f00 */
[----:B------:R-:W-:Y:S05]  /*0c60*/  CALL.REL.NOINC `($__internal_0_$__cuda_sm20_div_rn_f64_full) ;  /* 0x0000003c00147944 */ /* 0x000fea0003c00000 */
.L_x_8:
[----:B------:R2:W3:Y:S01]  /*0c70*/  F2I.F64.TRUNC R5, R10 ;  /* 0x0000000a00057311 */ /* 0x0004e2000030d100 */
[----:B------:R-:W-:-:S07]  /*0c80*/  MOV R8, RZ ;  /* 0x000000ff00087202 */ /* 0x000fce0000000f00 */
.L_x_1:
[----:B------:R-:W-:Y:S05]  /*0c90*/  BSYNC.RECONVERGENT B0 ;  /* 0x0000000000007941 */ /* 0x000fea0003800200 */
.L_x_0:
[----:B-1-3--:R-:W-:Y:S01]  /*0ca0*/  ISETP.GT.AND P0, PT, R5, R6, PT ;  /* 0x000000060500720c */ /* 0x00afe20003f04270 */
[----:B------:R-:W1:Y:S01]  /*0cb0*/  LDCU.64 UR6, c[0x0][0x358] ;  /* 0x00006b00ff0677ac */ /* 0x000e620008000a00 */
[----:B------:R-:W-:Y:S01]  /*0cc0*/  BSSY.RECONVERGENT B0, `(.L_x_9) ;  /* 0x00000c1000007945 */ /* 0x000fe20003800200 */
[----:B------:R-:W-:Y:S01]  /*0cd0*/  CS2R R16, SRZ ;  /* 0x0000000000107805 */ /* 0x000fe2000001ff00 */
[----:B------:R-:W3:Y:S09]  /*0ce0*/  LDCU UR5, c[0x0][0x3cc] ;  /* 0x00007980ff0577ac */ /* 0x000ef20008000800 */
[----:B------:R-:W-:Y:S05]  /*0cf0*/  @!P0 BRA `(.L_x_10) ;  /* 0x0000000800f48947 */ /* 0x000fea0003800000 */
[C---:B------:R-:W-:Y:S01]  /*0d00*/  IMAD.IADD R9, R3.reuse, 0x1, R8 ;  /* 0x0000000103097824 */ /* 0x040fe200078e0208 */
[----:B0-2---:R-:W-:Y:S02]  /*0d10*/  IADD3 R10, PT, PT, R3, R4, RZ ;  /* 0x00000004030a7210 */ /* 0x005fe40007ffe0ff */
[----:B------:R-:W-:Y:S02]  /*0d20*/  CS2R R16, SRZ ;  /* 0x0000000000107805 */ /* 0x000fe4000001ff00 */
[----:B------:R-:W-:Y:S02]  /*0d30*/  IADD3 R13, PT, PT, R2, R6, RZ ;  /* 0x00000006020d7210 */ /* 0x000fe40007ffe0ff */
[----:B------:R-:W-:-:S04]  /*0d40*/  VIADDMNMX R10, R9, 0x1, R10, !PT ;  /* 0x00000001090a7846 */ /* 0x000fc8000780010a */
[----:B------:R-:W-:Y:S01]  /*0d50*/  IADD3 R7, PT, PT, R3, R8, -R10 ;  /* 0x0000000803077210 */ /* 0x000fe20007ffe80a */
[----:B------:R-:W-:-:S03]  /*0d60*/  IMAD.IADD R12, R10, 0x1, -R9 ;  /* 0x000000010a0c7824 */ /* 0x000fc600078e0a09 */
[----:B------:R-:W-:Y:S02]  /*0d70*/  ISETP.GT.U32.AND P5, PT, R7, -0x8, PT ;  /* 0xfffffff80700780c */ /* 0x000fe40003fa4070 */
[C---:B------:R-:W-:Y:S02]  /*0d80*/  LOP3.LUT R22, R12.reuse, 0x7, RZ, 0xc0, !PT ;  /* 0x000000070c167812 */ /* 0x040fe400078ec0ff */
[C---:B------:R-:W-:Y:S02]  /*0d90*/  LOP3.LUT R23, R12.reuse, 0x3, RZ, 0xc0, !PT ;  /* 0x000000030c177812 */ /* 0x040fe400078ec0ff */
[----:B------:R-:W-:-:S07]  /*0da0*/  LOP3.LUT R7, R12, 0xfffffff8, RZ, 0xc0, !PT ;  /* 0xfffffff80c077812 */ /* 0x000fce00078ec0ff */
.L_x_20:
[----:B------:R-:W-:Y:S01]  /*0db0*/  ISETP.GT.AND P0, PT, R4, R8, PT ;  /* 0x000000080400720c */ /* 0x000fe20003f04270 */
[----:B------:R-:W-:-:S12]  /*0dc0*/  BSSY.RECONVERGENT B1, `(.L_x_11) ;  /* 0x00000ac000017945 */ /* 0x000fd80003800200 */
[----:B0-2-4-:R-:W-:Y:S05]  /*0dd0*/  @!P0 BRA `(.L_x_12) ;  /* 0x0000000800a88947 */ /* 0x015fea0003800000 */
[----:B------:R-:W0:Y:S01]  /*0de0*/  LDCU UR4, c[0x0][0x3c8] ;  /* 0x00007900ff0477ac */ /* 0x000e220008000800 */
[----:B------:R-:W-:Y:S01]  /*0df0*/  IMAD.IADD R14, R2, 0x1, R13 ;  /* 0x00000001020e7824 */ /* 0x000fe200078e020d */
[----:B------:R-:W-:Y:S01]  /*0e00*/  BSSY.RECONVERGENT B2, `(.L_x_13) ;  /* 0x000004f000027945 */ /* 0x000fe20003800200 */
[----:B------:R-:W-:Y:S02]  /*0e10*/  ISETP.NE.AND P6, PT, R22, RZ, PT ;  /* 0x000000ff1600720c */ /* 0x000fe40003fc5270 */
[----:B------:R-:W-:Y:S02]  /*0e20*/  MOV R18, R9 ;  /* 0x0000000900127202 */ /* 0x000fe40000000f00 */
[----:B------:R-:W-:-:S04]  /*0e30*/  ISETP.GE.AND P0, PT, R14, RZ, PT ;  /* 0x000000ff0e00720c */ /* 0x000fc80003f06270 */
[----:B0-----:R-:W-:Y:S01]  /*0e40*/  ISETP.GE.OR P0, PT, R14, UR4, !P0 ;  /* 0x000000040e007c0c */ /* 0x001fe2000c706670 */
[----:B------:R-:W-:-:S12]  /*0e50*/  @P5 BRA `(.L_x_14) ;  /* 0x0000000400245947 */ /* 0x000fd80003800000 */
[----:B------:R-:W-:Y:S01]  /*0e60*/  IMAD.MOV.U32 R20, RZ, RZ, RZ ;  /* 0x000000ffff147224 */ /* 0x000fe200078e00ff */
[----:B------:R-:W-:-:S07]  /*0e70*/  MOV R18, R9 ;  /* 0x0000000900127202 */ /* 0x000fce0000000f00 */
.L_x_15:
[----:B0-----:R-:W0:Y:S01]  /*0e80*/  LDC.64 R10, c[0x0][0x380] ;  /* 0x0000e000ff0a7b82 */ /* 0x001e220000000a00 */
[----:B------:R-:W-:-:S04]  /*0e90*/  IMAD.IADD R15, R3, 0x1, R18 ;  /* 0x00000001030f7824 */ /* 0x000fc800078e0212 */
[----:B---3--:R-:W-:Y:S01]  /*0ea0*/  IMAD R19, R14, UR5, R15 ;  /* 0x000000050e137c24 */ /* 0x008fe2000f8e020f */
[----:B------:R-:W-:-:S04]  /*0eb0*/  ISETP.GE.AND P1, PT, R15, RZ, PT ;  /* 0x000000ff0f00720c */ /* 0x000fc80003f26270 */
[----:B------:R-:W-:-:S04]  /*0ec0*/  ISETP.GE.OR P1, PT, R15, UR5, !P1 ;  /* 0x000000050f007c0c */ /* 0x000fc8000cf26670 */
[----:B------:R-:W-:Y:S01]  /*0ed0*/  PLOP3.LUT P1, PT, P0, P1, PT, 0xf8, 0x8f ;  /* 0x00000000008f781c */ /* 0x000fe20000723f70 */
[----:B0-----:R-:W-:-:S12]  /*0ee0*/  IMAD.WIDE R10, R19, 0x4, R10 ;  /* 0x00000004130a7825 */ /* 0x001fd800078e020a */
[----:B-12---:R-:W2:Y:S01]  /*0ef0*/  @!P1 LDG.E R21, desc[UR6][R10.64] ;  /* 0x000000060a159981 */ /* 0x006ea2000c1e1900 */
[----:B------:R-:W-:-:S04]  /*0f00*/  IADD3 R19, PT, PT, R15, 0x1, RZ ;  /* 0x000000010f137810 */ /* 0x000fc80007ffe0ff */
[----:B------:R-:W-:-:S04]  /*0f10*/  ISETP.GE.AND P4, PT, R19, RZ, PT ;  /* 0x000000ff1300720c */ /* 0x000fc80003f86270 */
[----:B------:R-:W-:-:S04]  /*0f20*/  ISETP.GE.OR P4, PT, R19, UR5, !P4 ;  /* 0x0000000513007c0c */ /* 0x000fc8000e786670 */
[----:B------:R-:W-:Y:S01]  /*0f30*/  PLOP3.LUT P4, PT, P0, P4, PT, 0xf8, 0x8f ;  /* 0x00000000008f781c */ /* 0x000fe20000789f70 */
[----:B------:R-:W-:-:S12]  /*0f40*/  VIADD R19, R15, 0x2 ;  /* 0x000000020f137836 */ /* 0x000fd80000000000 */
[----:B------:R-:W3:Y:S01]  /*0f50*/  @!P4 LDG.E R25, desc[UR6][R10.64+0x4] ;  /* 0x000004060a19c981 */ /* 0x000ee2000c1e1900 */
[----:B------:R-:W-:-:S04]  /*0f60*/  ISETP.GE.AND P3, PT, R19, RZ, PT ;  /* 0x000000ff1300720c */ /* 0x000fc80003f66270 */
[----:B------:R-:W-:-:S04]  /*0f70*/  ISETP.GE.OR P3, PT, R19, UR5, !P3 ;  /* 0x0000000513007c0c */ /* 0x000fc8000df66670 */
[----:B------:R-:W-:Y:S02]  /*0f80*/  PLOP3.LUT P3, PT, P0, P3, PT, 0xf8, 0x8f ;  /* 0x00000000008f781c */ /* 0x000fe40000767f70 */
[----:B------:R-:W-:-:S11]  /*0f90*/  IADD3 R19, PT, PT, R15, 0x3, RZ ;  /* 0x000000030f137810 */ /* 0x000fd60007ffe0ff */
[----:B------:R-:W4:Y:S01]  /*0fa0*/  @!P3 LDG.E R26, desc[UR6][R10.64+0x8] ;  /* 0x000008060a1ab981 */ /* 0x000f22000c1e1900 */
[----:B------:R-:W-:-:S04]  /*0fb0*/  ISETP.GE.AND P2, PT, R19, RZ, PT ;  /* 0x000000ff1300720c */ /* 0x000fc80003f46270 */
[----:B------:R-:W-:-:S04]  /*0fc0*/  ISETP.GE.OR P2, PT, R19, UR5, !P2 ;  /* 0x0000000513007c0c */ /* 0x000fc8000d746670 */
[----:B------:R-:W-:-:S13]  /*0fd0*/  PLOP3.LUT P2, PT, P0, P2, PT, 0xf8, 0x8f ;  /* 0x00000000008f781c */ /* 0x000fda0000745f70 */
[----:B------:R-:W5:Y:S01]  /*0fe0*/  @!P2 LDG.E R19, desc[UR6][R10.64+0xc] ;  /* 0x00000c060a13a981 */ /* 0x000f62000c1e1900 */
[----:B------:R-:W2:Y:S01]  /*0ff0*/  @!P1 I2F.S64 R24, R16 ;  /* 0x0000001000189312 */ /* 0x000ea20000301400 */
[----:B------:R-:W-:Y:S01]  /*1000*/  IADD3 R27, PT, PT, R15, 0x5, RZ ;  /* 0x000000050f1b7810 */ /* 0x000fe20007ffe0ff */
[----:B--2---:R-:W-:Y:S01]  /*1010*/  @!P1 FADD R24, R21, R24 ;  /* 0x0000001815189221 */ /* 0x004fe20000000000 */
[----:B------:R-:W-:-:S05]  /*1020*/  VIADD R21, R15, 0x4 ;  /* 0x000000040f157836 */ /* 0x000fca0000000000 */
[----:B------:R-:W0:Y:S01]  /*1030*/  @!P1 F2I.S64.TRUNC R16, R24 ;  /* 0x0000001800109311 */ /* 0x000e22000020d900 */
[----:B------:R-:W-:-:S04]  /*1040*/  ISETP.GE.AND P1, PT, R21, RZ, PT ;  /* 0x000000ff1500720c */ /* 0x000fc80003f26270 */
[----:B------:R-:W-:-:S04]  /*1050*/  ISETP.GE.OR P1, PT, R21, UR5, !P1 ;  /* 0x0000000515007c0c */ /* 0x000fc8000cf26670 */
[----:B------:R-:W-:Y:S01]  /*1060*/  PLOP3.LUT P1, PT, P0, P1, PT, 0xf8, 0x8f ;  /* 0x00000000008f781c */ /* 0x000fe20000723f70 */
[----:B0-----:R-:W3:-:S12]  /*1070*/  @!P4 I2F.S64 R28, R16 ;  /* 0x00000010001cc312 */ /* 0x001ed80000301400 */
[----:B------:R-:W2:Y:S01]  /*1080*/  @!P1 LDG.E R21, desc[UR6][R10.64+0x10] ;  /* 0x000010060a159981 */ /* 0x000ea2000c1e1900 */
[----:B---3--:R-:W-:-:S04]  /*1090*/  @!P4 FADD R25, R28, R25 ;  /* 0x000000191c19c221 */ /* 0x008fc80000000000 */
[----:B------:R-:W0:Y:S01]  /*10a0*/  @!P4 F2I.S64.TRUNC R16, R25 ;  /* 0x000000190010c311 */ /* 0x000e22000020d900 */
[----:B------:R-:W-:-:S04]  /*10b0*/  ISETP.GE.AND P4, PT, R27, RZ, PT ;  /* 0x000000ff1b00720c */ /* 0x000fc80003f86270 */
[----:B------:R-:W-:-:S04]  /*10c0*/  ISETP.GE.OR P4, PT, R27, UR5, !P4 ;  /* 0x000000051b007c0c */ /* 0x000fc8000e786670 */
[----:B------:R-:W-:Y:S01]  /*10d0*/  PLOP3.LUT P4, PT, P0, P4, PT, 0xf8, 0x8f ;  /* 0x00000000008f781c */ /* 0x000fe20000789f70 */
[----:B0-----:R-:W4:-:S12]  /*10e0*/  @!P3 I2F.S64 R27, R16 ;  /* 0x00000010001bb312 */ /* 0x001f180000301400 */
[----:B------:R-:W3:Y:S01]  /*10f0*/  @!P4 LDG.E R24, desc[UR6][R10.64+0x14] ;  /* 0x000014060a18c981 */ /* 0x000ee2000c1e1900 */
[----:B----4-:R-:W-:Y:S01]  /*1100*/  @!P3 FADD R26, R27, R26 ;  /* 0x0000001a1b1ab221 */ /* 0x010fe20000000000 */
[----:B------:R-:W-:-:S03]  /*1110*/  VIADD R27, R15, 0x6 ;  /* 0x000000060f1b7836 */ /* 0x000fc60000000000 */
[----:B------:R-:W0:Y:S02]  /*1120*/  @!P3 F2I.S64.TRUNC R16, R26 ;  /* 0x0000001a0010b311 */ /* 0x000e24000020d900 */
[----:B------:R-:W-:-:S04]  /*1130*/  ISETP.GE.AND P3, PT, R27, RZ, PT ;  /* 0x000000ff1b00720c */ /* 0x000fc80003f66270 */
[----:B------:R-:W-:-:S04]  /*1140*/  ISETP.GE.OR P3, PT, R27, UR5, !P3 ;  /* 0x000000051b007c0c */ /* 0x000fc8000df66670 */
[----:B------:R-:W-:Y:S01]  /*1150*/  PLOP3.LUT P3, PT, P0, P3, PT, 0xf8, 0x8f ;  /* 0x00000000008f781c */ /* 0x000fe20000767f70 */
[----:B0-----:R-:W5:-:S12]  /*1160*/  @!P2 I2F.S64 R28, R16 ;  /* 0x00000010001ca312 */ /* 0x001f580000301400 */
[----:B------:R-:W4:Y:S01]  /*1170*/  @!P3 LDG.E R25, desc[UR6][R10.64+0x18] ;  /* 0x000018060a19b981 */ /* 0x000f22000c1e1900 */
[----:B------:R-:W-:Y:S01]  /*1180*/  IADD3 R15, PT, PT, R15, 0x7, RZ ;  /* 0x000000070f0f7810 */ /* 0x000fe20007ffe0ff */
[----:B-----5:R-:W-:-:S04]  /*1190*/  @!P2 FADD R19, R28, R19 ;  /* 0x000000131c13a221 */ /* 0x020fc80000000000 */
[----:B------:R-:W0:Y:S01]  /*11a0*/  @!P2 F2I.S64.TRUNC R16, R19 ;  /* 0x000000130010a311 */ /* 0x000e22000020d900 */
[----:B------:R-:W-:-:S04]  /*11b0*/  ISETP.GE.AND P2, PT, R15, RZ, PT ;  /* 0x000000ff0f00720c */ /* 0x000fc80003f46270 */
[----:B------:R-:W-:-:S04]  /*11c0*/  ISETP.GE.OR P2, PT, R15, UR5, !P2 ;  /* 0x000000050f007c0c */ /* 0x000fc8000d746670 */
[----:B------:R-:W-:-:S13]  /*11d0*/  PLOP3.LUT P2, PT, P0, P2, PT, 0xf8, 0x8f ;  /* 0x00000000008f781c */ /* 0x000fda0000745f70 */
[----:B------:R-:W5:Y:S01]  /*11e0*/  @!P2 LDG.E R15, desc[UR6][R10.64+0x1c] ;  /* 0x00001c060a0fa981 */ /* 0x000f62000c1e1900 */
[----:B0-----:R-:W2:Y:S01]  /*11f0*/  @!P1 I2F.S64 R26, R16 ;  /* 0x00000010001a9312 */ /* 0x001ea20000301400 */
[----:B------:R-:W-:Y:S01]  /*1200*/  VIADD R20, R20, 0x8 ;  /* 0x0000000814147836 */ /* 0x000fe20000000000 */
[----:B------:R-:W-:Y:S01]  /*1210*/  IADD3 R18, PT, PT, R18, 0x8, RZ ;  /* 0x0000000812127810 */ /* 0x000fe20007ffe0ff */
[----:B--2---:R-:W-:-:S05]  /*1220*/  @!P1 FADD R21, R26, R21 ;  /* 0x000000151a159221 */ /* 0x004fca0000000000 */
[----:B------:R-:W0:Y:S01]  /*1230*/  @!P1 F2I.S64.TRUNC R16, R21 ;  /* 0x0000001500109311 */ /* 0x000e22000020d900 */
[----:B------:R-:W-:-:S07]  /*1240*/  ISETP.NE.AND P1, PT, R20, R7, PT ;  /* 0x000000071400720c */ /* 0x000fce0003f25270 */
[----:B0-----:R-:W3:Y:S02]  /*1250*/  @!P4 I2F.S64 R27, R16 ;  /* 0x00000010001bc312 */ /* 0x001ee40000301400 */
[----:B---3--:R-:W-:-:S06]  /*1260*/  @!P4 FADD R24, R27, R24 ;  /* 0x000000181b18c221 */ /* 0x008fcc0000000000 */
[----:B------:R-:W0:Y:S08]  /*1270*/  @!P4 F2I.S64.TRUNC R16, R24 ;  /* 0x000000180010c311 */ /* 0x000e30000020d900 */
[----:B0-----:R-:W4:Y:S02]  /*1280*/  @!P3 I2F.S64 R26, R16 ;  /* 0x00000010001ab312 */ /* 0x001f240000301400 */
[----:B----4-:R-:W-:-:S06]  /*1290*/  @!P3 FADD R25, R26, R25 ;  /* 0x000000191a19b221 */ /* 0x010fcc0000000000 */
[----:B------:R-:W0:Y:S08]  /*12a0*/  @!P3 F2I.S64.TRUNC R16, R25 ;  /* 0x000000190010b311 */ /* 0x000e30000020d900 */
[----:B0-----:R-:W5:Y:S02]  /*12b0*/  @!P2 I2F.S64 R26, R16 ;  /* 0x00000010001aa312 */ /* 0x001f640000301400 */
[----:B-----5:R-:W-:-:S06]  /*12c0*/  @!P2 FADD R15, R26, R15 ;  /* 0x0000000f1a0fa221 */ /* 0x020fcc0000000000 */
[----:B------:R0:W2:Y:S01]  /*12d0*/  @!P2 F2I.S64.TRUNC R16, R15 ;  /* 0x0000000f0010a311 */ /* 0x0000a2000020d900 */
[----:B------:R-:W-:Y:S05]  /*12e0*/  @P1 BRA `(.L_x_15) ;  /* 0xfffffff800e41947 */ /* 0x000fea000383ffff */
.L_x_14:
[----:B-1-3--:R-:W-:Y:S05]  /*12f0*/  BSYNC.RECONVERGENT B2 ;  /* 0x0000000000027941 */ /* 0x00afea0003800200 */
.L_x_13:
[----:B------:R-:W-:Y:S05]  /*1300*/  @!P6 BRA `(.L_x_12) ;  /* 0x00000004005ce947 */ /* 0x000fea0003800000 */
[----:B------:R-:W-:Y:S01]  /*1310*/  VIADD R10, R22, 0xffffffff ;  /* 0xffffffff160a7836 */ /* 0x000fe20000000000 */
[----:B------:R-:W-:Y:S01]  /*1320*/  BSSY.RECONVERGENT B2, `(.L_x_16) ;  /* 0x0000029000027945 */ /* 0x000fe20003800200 */
[----:B------:R-:W-:-:S03]  /*1330*/  ISETP.NE.AND P4, PT, R23, RZ, PT ;  /* 0x000000ff1700720c */ /* 0x000fc60003f85270 */
[----:B------:R-:W-:-:S13]  /*1340*/  ISETP.GE.U32.AND P1, PT, R10, 0x3, PT ;  /* 0x000000030a00780c */ /* 0x000fda0003f26070 */
[----:B------:R-:W-:Y:S05]  /*1350*/  @!P1 BRA `(.L_x_17) ;  /* 0x0000000000949947 */ /* 0x000fea0003800000 */
[----:B------:R-:W1:Y:S01]  /*1360*/  LDCU UR4, c[0x0][0x3cc] ;  /* 0x00007980ff0477ac */ /* 0x000e620008000800 */
[----:B------:R-:W3:Y:S01]  /*1370*/  LDC.64 R10, c[0x0][0x380] ;  /* 0x0000e000ff0a7b82 */ /* 0x000ee20000000a00 */
[----:B------:R-:W-:-:S04]  /*1380*/  IADD3 R21, PT, PT, R3, R18, RZ ;  /* 0x0000001203157210 */ /* 0x000fc80007ffe0ff */
[----:B------:R-:W-:-:S04]  /*1390*/  ISETP.GE.AND P1, PT, R21, RZ, PT ;  /* 0x000000ff1500720c */ /* 0x000fc80003f26270 */
[----:B-1----:R-:W-:Y:S01]  /*13a0*/  ISETP.GE.OR P1, PT, R21, UR4, !P1 ;  /* 0x0000000415007c0c */ /* 0x002fe2000cf26670 */
[----:B0-----:R-:W-:-:S03]  /*13b0*/  IMAD R15, R14, UR4, R21 ;  /* 0x000000040e0f7c24 */ /* 0x001fc6000f8e0215 */
[----:B------:R-:W-:Y:S01]  /*13c0*/  PLOP3.LUT P1, PT, P0, P1, PT, 0xf8, 0x8f ;  /* 0x00000000008f781c */ /* 0x000fe20000723f70 */
[----:B---3--:R-:W-:-:S12]  /*13d0*/  IMAD.WIDE R10, R15, 0x4, R10 ;  /* 0x000000040f0a7825 */ /* 0x008fd800078e020a */
[----:B------:R-:W3:Y:S01]  /*13e0*/  @!P1 LDG.E R15, desc[UR6][R10.64] ;  /* 0x000000060a0f9981 */ /* 0x000ee2000c1e1900 */
[----:B------:R-:W-:-:S05]  /*13f0*/  VIADD R19, R21, 0x1 ;  /* 0x0000000115137836 */ /* 0x000fca0000000000 */
[----:B------:R-:W-:-:S04]  /*1400*/  ISETP.GE.AND P2, PT, R19, RZ, PT ;  /* 0x000000ff1300720c */ /* 0x000fc80003f46270 */
[----:B------:R-:W-:-:S04]  /*1410*/  ISETP.GE.OR P2, PT, R19, UR4, !P2 ;  /* 0x0000000413007c0c */ /* 0x000fc8000d746670 */
[----:B------:R-:W-:Y:S02]  /*1420*/  PLOP3.LUT P2, PT, P0, P2, PT, 0xf8, 0x8f ;  /* 0x00000000008f781c */ /* 0x000fe40000745f70 */
[----:B------:R-:W-:-:S11]  /*1430*/  IADD3 R20, PT, PT, R21, 0x2, RZ ;  /* 0x0000000215147810 */ /* 0x000fd60007ffe0ff */
[----:B------:R-:W4:Y:S01]  /*1440*/  @!P2 LDG.E R19, desc[UR6][R10.64+0x4] ;  /* 0x000004060a13a981 */ /* 0x000f22000c1e1900 */
[----:B------:R-:W-:-:S04]  /*1450*/  ISETP.GE.AND P3, PT, R20, RZ, PT ;  /* 0x000000ff1400720c */ /* 0x000fc80003f66270 */
[----:B------:R-:W-:-:S04]  /*1460*/  ISETP.GE.OR P3, PT, R20, UR4, !P3 ;  /* 0x0000000414007c0c */ /* 0x000fc8000df66670 */
[----:B------:R-:W-:Y:S01]  /*1470*/  PLOP3.LUT P3, PT, P0, P3, PT, 0xf8, 0x8f ;  /* 0x00000000008f781c */ /* 0x000fe20000767f70 */
[----:B------:R-:W-:-:S12]  /*1480*/  VIADD R21, R21, 0x3 ;  /* 0x0000000315157836 */ /* 0x000fd80000000000 */
[----:B------:R-:W5:Y:S01]  /*1490*/  @!P3 LDG.E R20, desc[UR6][R10.64+0x8] ;  /* 0x000008060a14b981 */ /* 0x000f62000c1e1900 */
[----:B------:R-:W-:-:S04]  /*14a0*/  ISETP.GE.AND P6, PT, R21, RZ, PT ;  /* 0x000000ff1500720c */ /* 0x000fc80003fc6270 */
[----:B------:R-:W-:-:S04]  /*14b0*/  ISETP.GE.OR P6, PT, R21, UR4, !P6 ;  /* 0x0000000415007c0c */ /* 0x000fc8000f7c6670 */
[----:B------:R-:W-:-:S13]  /*14c0*/  PLOP3.LUT P6, PT, P0, P6, PT, 0xf8, 0x8f ;  /* 0x00000000008f781c */ /* 0x000fda00007cdf70 */
[----:B------:R-:W5:Y:S01]  /*14d0*/  @!P6 LDG.E R21, desc[UR6][R10.64+0xc] ;  /* 0x00000c060a15e981 */ /* 0x000f62000c1e1900 */
[----:B--2---:R-:W3:Y:S01]  /*14e0*/  @!P1 I2F.S64 R24, R16 ;  /* 0x0000001000189312 */ /* 0x004ee20000301400 */
[----:B------:R-:W-:Y:S01]  /*14f0*/  IADD3 R18, PT, PT, R18, 0x4, RZ ;  /* 0x0000000412127810 */ /* 0x000fe20007ffe0ff */
[----:B---3--:R-:W-:-:S06]  /*1500*/  @!P1 FADD R15, R24, R15 ;  /* 0x0000000f180f9221 */ /* 0x008fcc0000000000 */
[----:B------:R-:W0:Y:S08]  /*1510*/  @!P1 F2I.S64.TRUNC R16, R15 ;  /* 0x0000000f00109311 */ /* 0x000e30000020d900 */
[----:B0-----:R-:W4:Y:S02]  /*1520*/  @!P2 I2F.S64 R24, R16 ;  /* 0x000000100018a312 */ /* 0x001f240000301400 */
[----:B----4-:R-:W-:-:S06]  /*1530*/  @!P2 FADD R19, R24, R19 ;  /* 0x000000131813a221 */ /* 0x010fcc0000000000 */
[----:B------:R-:W0:Y:S08]  /*1540*/  @!P2 F2I.S64.TRUNC R16, R19 ;  /* 0x000000130010a311 */ /* 0x000e30000020d900 */
[----:B0-----:R-:W5:Y:S02]  /*1550*/  @!P3 I2F.S64 R25, R16 ;  /* 0x000000100019b312 */ /* 0x001f640000301400 */
[----:B-----5:R-:W-:-:S06]  /*1560*/  @!P3 FADD R20, R25, R20 ;  /* 0x000000141914b221 */ /* 0x020fcc0000000000 */
[----:B------:R-:W0:Y:S08]  /*1570*/  @!P3 F2I.S64.TRUNC R16, R20 ;  /* 0x000000140010b311 */ /* 0x000e30000020d900 */
[----:B0-----:R-:W0:Y:S02]  /*1580*/  @!P6 I2F.S64 R24, R16 ;  /* 0x000000100018e312 */ /* 0x001e240000301400 */
[----:B0-----:R-:W-:-:S06]  /*1590*/  @!P6 FADD R21, R24, R21 ;  /* 0x000000151815e221 */ /* 0x001fcc0000000000 */
[----:B------:R1:W3:Y:S02]  /*15a0*/  @!P6 F2I.S64.TRUNC R16, R21 ;  /* 0x000000150010e311 */ /* 0x0002e4000020d900 */
.L_x_17:
[----:B------:R-:W-:Y:S05]  /*15b0*/  BSYNC.RECONVERGENT B2 ;  /* 0x0000000000027941 */ /* 0x000fea0003800200 */
.L_x_16:
[----:B------:R-:W-:Y:S05]  /*15c0*/  @!P4 BRA `(.L_x_12) ;  /* 0x0000000000acc947 */ /* 0x000fea0003800000 */
[----:B------:R-:W-:Y:S01]  /*15d0*/  ISETP.NE.AND P1, PT, R23, 0x1, PT ;  /* 0x000000011700780c */ /* 0x000fe20003f25270 */
[----:B------:R-:W-:Y:S01]  /*15e0*/  BSSY.RECONVERGENT B2, `(.L_x_18) ;  /* 0x000001b000027945 */ /* 0x000fe20003800200 */
[----:B------:R-:W-:-:S11]  /*15f0*/  LOP3.LUT P3, RZ, R12, 0x1, RZ, 0xc0, !PT ;  /* 0x000000010cff7812 */ /* 0x000fd6000786c0ff */
[----:B------:R-:W-:Y:S05]  /*1600*/  @!P1 BRA `(.L_x_19) ;  /* 0x0000000000609947 */ /* 0x000fea0003800000 */
[----:B------:R-:W4:Y:S01]  /*1610*/  LDCU UR4, c[0x0][0x3cc] ;  /* 0x00007980ff0477ac */ /* 0x000f220008000800 */
[----:B0-----:R-:W-:-:S05]  /*1620*/  IMAD.IADD R15, R3, 0x1, R18 ;  /* 0x00000001030f7824 */ /* 0x001fca00078e0212 */
[C---:B------:R-:W-:Y:S02]  /*1630*/  ISETP.GE.AND P1, PT, R15.reuse, RZ, PT ;  /* 0x000000ff0f00720c */ /* 0x040fe40003f26270 */
[----:B------:R-:W-:-:S04]  /*1640*/  IADD3 R19, PT, PT, R15, 0x1, RZ ;  /* 0x000000010f137810 */ /* 0x000fc80007ffe0ff */
[----:B------:R-:W-:Y:S02]  /*1650*/  ISETP.GE.AND P2, PT, R19, RZ, PT ;  /* 0x000000ff1300720c */ /* 0x000fe40003f46270 */
[----:B----4-:R-:W-:Y:S02]  /*1660*/  ISETP.GE.OR P1, PT, R15, UR4, !P1 ;  /* 0x000000040f007c0c */ /* 0x010fe4000cf26670 */
[----:B------:R-:W-:Y:S02]  /*1670*/  ISETP.GE.OR P2, PT, R19, UR4, !P2 ;  /* 0x0000000413007c0c */ /* 0x000fe4000d746670 */
[----:B------:R-:W-:Y:S02]  /*1680*/  PLOP3.LUT P1, PT, P0, P1, PT, 0xf8, 0x8f ;  /* 0x00000000008f781c */ /* 0x000fe40000723f70 */
[----:B------:R-:W-:-:S11]  /*1690*/  PLOP3.LUT P2, PT, P0, P2, PT, 0xf8, 0x8f ;  /* 0x00000000008f781c */ /* 0x000fd60000745f70 */
[----:B------:R-:W0:Y:S01]  /*16a0*/  @!P1 LDC.64 R10, c[0x0][0x380] ;  /* 0x0000e000ff0a9b82 */ /* 0x000e220000000a00 */
[----:B-1----:R-:W-:-:S04]  /*16b0*/  @!P1 IMAD R21, R14, UR4, R15 ;  /* 0x000000040e159c24 */ /* 0x002fc8000f8e020f */
[----:B0-----:R-:W-:-:S03]  /*16c0*/  @!P1 IMAD.WIDE R20, R21, 0x4, R10 ;  /* 0x0000000415149825 */ /* 0x001fc600078e020a */
[----:B------:R-:W0:Y:S03]  /*16d0*/  @!P2 LDC.64 R10, c[0x0][0x380] ;  /* 0x0000e000ff0aab82 */ /* 0x000e260000000a00 */
[----:B------:R-:W4:Y:S01]  /*16e0*/  @!P1 LDG.E R20, desc[UR6][R20.64] ;  /* 0x0000000614149981 */ /* 0x000f22000c1e1900 */
[----:B------:R-:W-:-:S04]  /*16f0*/  @!P2 IMAD R15, R14, UR4, R15 ;  /* 0x000000040e0fac24 */ /* 0x000fc8000f8e020f */
[----:B0-----:R-:W-:-:S06]  /*1700*/  @!P2 IMAD.WIDE R10, R15, 0x4, R10 ;  /* 0x000000040f0aa825 */ /* 0x001fcc00078e020a */
[----:B------:R-:W5:Y:S01]  /*1710*/  @!P2 LDG.E R10, desc[UR6][R10.64+0x4] ;  /* 0x000004060a0aa981 */ /* 0x000f62000c1e1900 */
[----:B--23--:R-:W4:Y:S01]  /*1720*/  @!P1 I2F.S64 R15, R16 ;  /* 0x00000010000f9312 */ /* 0x00cf220000301400 */
[----:B------:R-:W-:Y:S02]  /*1730*/  VIADD R18, R18, 0x2 ;  /* 0x0000000212127836 */ /* 0x000fe40000000000 */
[----:B----4-:R-:W-:-:S05]  /*1740*/  @!P1 FADD R15, R15, R20 ;  /* 0x000000140f0f9221 */ /* 0x010fca0000000000 */
[----:B------:R-:W0:Y:S08]  /*1750*/  @!P1 F2I.S64.TRUNC R16, R15 ;  /* 0x0000000f00109311 */ /* 0x000e30000020d900 */
[----:B0-----:R-:W5:Y:S02]  /*1760*/  @!P2 I2F.S64 R19, R16 ;  /* 0x000000100013a312 */ /* 0x001f640000301400 */
[----:B-----5:R-:W-:-:S06]  /*1770*/  @!P2 FADD R19, R19, R10 ;  /* 0x0000000a1313a221 */ /* 0x020fcc0000000000 */
[----:B------:R4:W0:Y:S02]  /*1780*/  @!P2 F2I.S64.TRUNC R16, R19 ;  /* 0x000000130010a311 */ /* 0x000824000020d900 */
.L_x_19:
[----:B------:R-:W-:Y:S05]  /*1790*/  BSYNC.RECONVERGENT B2 ;  /* 0x0000000000027941 */ /* 0x000fea0003800200 */
.L_x_18:
[----:B------:R-:W-:Y:S05]  /*17a0*/  @!P3 BRA `(.L_x_12) ;  /* 0x000000000034b947 */ /* 0x000fea0003800000 */
[----:B------:R-:W5:Y:S01]  /*17b0*/  LDC R20, c[0x0][0x3cc] ;  /* 0x0000f300ff147b82 */ /* 0x000f620000000800 */
[----:B0-----:R-:W-:-:S04]  /*17c0*/  IADD3 R15, PT, PT, R3, R18, RZ ;  /* 0x00000012030f7210 */ /* 0x001fc80007ffe0ff */
[----:B------:R-:W-:-:S04]  /*17d0*/  ISETP.GE.AND P1, PT, R15, RZ, PT ;  /* 0x000000ff0f00720c */ /* 0x000fc80003f26270 */
[----:B-----5:R-:W-:-:S04]  /*17e0*/  ISETP.GE.OR P1, PT, R15, R20, !P1 ;  /* 0x000000140f00720c */ /* 0x020fc80004f26670 */
[----:B------:R-:W-:-:S13]  /*17f0*/  PLOP3.LUT P1, PT, P0, P1, PT, 0xf8, 0x8f ;  /* 0x00000000008f781c */ /* 0x000fda0000723f70 */
[----:B------:R-:W-:Y:S05]  /*1800*/  @P1 BRA `(.L_x_12) ;  /* 0x00000000001c1947 */ /* 0x000fea0003800000 */
[----:B------:R-:W0:Y:S01]  /*1810*/  LDC.64 R10, c[0x0][0x380] ;  /* 0x0000e000ff0a7b82 */ /* 0x000e220000000a00 */
[----:B------:R-:W-:-:S04]  /*1820*/  IMAD R15, R14, R20, R15 ;  /* 0x000000140e0f7224 */ /* 0x000fc800078e020f */
[----:B0-----:R-:W-:-:S06]  /*1830*/  IMAD.WIDE R10, R15, 0x4, R10 ;  /* 0x000000040f0a7825 */ /* 0x001fcc00078e020a */
[----:B------:R-:W5:Y:S01]  /*1840*/  LDG.E R10, desc[UR6][R10.64] ;  /* 0x000000060a0a7981 */ /* 0x000f62000c1e1900 */
[----:B--23--:R-:W5:Y:S02]  /*1850*/  I2F.S64 R17, R16 ;  /* 0x0000001000117312 */ /* 0x00cf640000301400 */
[----:B-----5:R-:W-:-:S06]  /*1860*/  FADD R14, R17, R10 ;  /* 0x0000000a110e7221 */ /* 0x020fcc0000000000 */
[----:B------:R0:W2:Y:S02]  /*1870*/  F2I.S64.TRUNC R16, R14 ;  /* 0x0000000e00107311 */ /* 0x0000a4000020d900 */
.L_x_12:
[----:B-1-3--:R-:W-:Y:S05]  /*1880*/  BSYNC.RECONVERGENT B1 ;  /* 0x0000000000017941 */ /* 0x00afea0003800200 */
.L_x_11:
[----:B------:R-:W-:Y:S01]  /*1890*/  VIADD R13, R13, 0x1 ;  /* 0x000000010d0d7836 */ /* 0x000fe20000000000 */
[----:B------:R-:W-:-:S04]  /*18a0*/  IADD3 R10, PT, PT, R2, R5, RZ ;  /* 0x00000005020a7210 */ /* 0x000fc80007ffe0ff */
[----:B------:R-:W-:-:S13]  /*18b0*/  ISETP.GE.AND P0, PT, R13, R10, PT ;  /* 0x0000000a0d00720c */ /* 0x000fda0003f06270 */
[----:B------:R-:W-:Y:S05]  /*18c0*/  @!P0 BRA `(.L_x_20) ;  /* 0xfffffff400388947 */ /* 0x000fea000383ffff */
.L_x_10:
[----:B-1-3--:R-:W-:Y:S05]  /*18d0*/  BSYNC.RECONVERGENT B0 ;  /* 0x0000000000007941 */ /* 0x00afea0003800200 */
.L_x_9:
[----:B0-----:R-:W0:Y:S01]  /*18e0*/  LDC.64 R14, c[0x0][0x3c8] ;  /* 0x0000f200ff0e7b82 */ /* 0x001e220000000a00 */
[C---:B--2---:R-:W-:Y:S01]  /*18f0*/  IMAD.IADD R10, R3.reuse, 0x1, R4 ;  /* 0x00000001030a7824 */ /* 0x044fe200078e0204 */
[C---:B------:R-:W-:Y:S01]  /*1900*/  IADD3 R11, PT, PT, R2.reuse, R5, RZ ;  /* 0x00000005020b7210 */ /* 0x040fe20007ffe0ff */
[----:B------:R-:W-:Y:S01]  /*1910*/  IMAD.IADD R9, R2, 0x1, R6 ;  /* 0x0000000102097824 */ /* 0x000fe200078e0206 */
[----:B------:R-:W-:-:S04]  /*1920*/  IADD3 R12, PT, PT, R3, R8, RZ ;  /* 0x00000008030c7210 */ /* 0x000fc80007ffe0ff */
[----:B------:R-:W-:Y:S02]  /*1930*/  LOP3.LUT R7, R9, R12, RZ, 0xfc, !PT ;  /* 0x0000000c09077212 */ /* 0x000fe400078efcff */
[----:B0-----:R-:W-:-:S04]  /*1940*/  ISETP.GE.AND P0, PT, R10, R15, PT ;  /* 0x0000000f0a00720c */ /* 0x001fc80003f06270 */
[----:B------:R-:W-:-:S04]  /*1950*/  ISETP.GE.OR P0, PT, R11, R14, P0 ;  /* 0x0000000e0b00720c */ /* 0x000fc80000706670 */
[----:B------:R-:W-:-:S13]  /*1960*/  ISETP.LT.OR P0, PT, R7, RZ, P0 ;  /* 0x000000ff0700720c */ /* 0x000fda0000701670 */
[----:B------:R-:W-:Y:S05]  /*1970*/  @P0 BRA `(.L_x_21) ;  /* 0x0000002c00b00947 */ /* 0x000fea0003800000 */
[----:B------:R-:W-:Y:S01]  /*1980*/  ISETP.GT.AND P0, PT, R5, R6, PT ;  /* 0x000000060500720c */ /* 0x000fe20003f04270 */
[----:B------:R-:W-:-:S12]  /*1990*/  BSSY.RECONVERGENT B0, `(.L_x_22) ;  /* 0x00000e4000007945 */ /* 0x000fd80003800200 */
[----:B------:R-:W-:Y:S05]  /*19a0*/  @!P0 BRA `(.L_x_23) ;  /* 0x0000000c00888947 */ /* 0x000fea0003800000 */
[----:B------:R-:W-:Y:S01]  /*19b0*/  VIADDMNMX R11, R9, 0x1, R11, !PT ;  /* 0x00000001090b7846 */ /* 0x000fe2000780010b */
[----:B------:R-:W-:Y:S03]  /*19c0*/  BSSY.RECONVERGENT B1, `(.L_x_24) ;  /* 0x0000070000017945 */ /* 0x000fe60003800200 */
[----:B------:R-:W-:Y:S01]  /*19d0*/  IADD3 R7, PT, PT, R2, R6, -R11 ;  /* 0x0000000602077210 */ /* 0x000fe20007ffe80b */
[----:B------:R-:W-:-:S03]  /*19e0*/  IMAD.IADD R11, R11, 0x1, -R9 ;  /* 0x000000010b0b7824 */ /* 0x000fc600078e0a09 */
[----:B------:R-:W-:Y:S02]  /*19f0*/  ISETP.GT.U32.AND P0, PT, R7, -0x8, PT ;  /* 0xfffffff80700780c */ /* 0x000fe40003f04070 */
[----:B------:R-:W-:-:S11]  /*1a00*/  LOP3.LUT P1, R13, R11, 0x7, RZ, 0xc0, !PT ;  /* 0x000000070b0d7812 */ /* 0x000fd6000782c0ff */
[----:B------:R-:W-:Y:S05]  /*1a10*/  @P0 BRA `(.L_x_25) ;  /* 0x0000000400a80947 */ /* 0x000fea0003800000 */
[----:B------:R-:W-:-:S07]  /*1a20*/  HFMA2 R7, -RZ, RZ, 0, 0 ;  /* 0x00000000ff077431 */ /* 0x000fce00000001ff */
.L_x_26:
[----:B0-----:R-:W0:Y:S01]  /*1a30*/  LDC.64 R22, c[0x0][0x398] ;  /* 0x0000e600ff167b82 */ /* 0x001e220000000a00 */
[CC--:B------:R-:W-:Y:S02]  /*1a40*/  IMAD R29, R9.reuse, R15.reuse, R10 ;  /* 0x0000000f091d7224 */ /* 0x0c0fe400078e020a */
[----:B------:R-:W-:-:S05]  /*1a50*/  IMAD R21, R9, R15, R12 ;  /* 0x0000000f09157224 */ /* 0x000fca00078e020c */
[----:B-1--4-:R-:W1:Y:S01]  /*1a60*/  LDC.64 R18, c[0x0][0x380] ;  /* 0x0000e000ff127b82 */ /* 0x012e620000000a00 */
[----:B0-----:R-:W-:-:S04]  /*1a70*/  IMAD.WIDE R28, R29, 0x4, R22 ;  /* 0x000000041d1c7825 */ /* 0x001fc800078e0216 */
[C---:B------:R-:W-:Y:S01]  /*1a80*/  IMAD.WIDE R22, R21.reuse, 0x4, R22 ;  /* 0x0000000415167825 */ /* 0x040fe200078e0216 */
[----:B------:R0:W2:Y:S04]  /*1a90*/  LDG.E R27, desc[UR6][R28.64] ;  /* 0x000000061c1b7981 */ /* 0x0000a8000c1e1900 */
[----:B------:R-:W2:Y:S01]  /*1aa0*/  LDG.E R30, desc[UR6][R22.64] ;  /* 0x00000006161e7981 */ /* 0x000ea2000c1e1900 */
[----:B-1----:R-:W-:-:S05]  /*1ab0*/  IMAD.WIDE R18, R21, 0x4, R18 ;  /* 0x0000000415127825 */ /* 0x002fca00078e0212 */
[----:B------:R1:W3:Y:S01]  /*1ac0*/  LDG.E R35, desc[UR6][R18.64] ;  /* 0x0000000612237981 */ /* 0x0002e2000c1e1900 */
[----:B0-----:R-:W-:-:S04]  /*1ad0*/  IMAD.WIDE R28, R15, 0x4, R28 ;  /* 0x000000040f1c7825 */ /* 0x001fc800078e021c */
[C---:B------:R-:W-:Y:S01]  /*1ae0*/  IMAD.WIDE R36, R15.reuse, 0x4, R22 ;  /* 0x000000040f247825 */ /* 0x040fe200078e0216 */
[----:B------:R-:W4:Y:S04]  /*1af0*/  LDG.E R26, desc[UR6][R28.64] ;  /* 0x000000061c1a7981 */ /* 0x000f28000c1e1900 */
[----:B------:R0:W4:Y:S01]  /*1b00*/  LDG.E R33, desc[UR6][R36.64] ;  /* 0x0000000624217981 */ /* 0x000122000c1e1900 */
[----:B-1----:R-:W-:-:S05]  /*1b10*/  IMAD.WIDE R18, R15, 0x4, R18 ;  /* 0x000000040f127825 */ /* 0x002fca00078e0212 */
[----:B------:R1:W5:Y:S01]  /*1b20*/  LDG.E R25, desc[UR6][R18.64] ;  /* 0x0000000612197981 */ /* 0x000362000c1e1900 */
[----:B------:R-:W-:-:S04]  /*1b30*/  IMAD.WIDE R20, R15, 0x4, R28 ;  /* 0x000000040f147825 */ /* 0x000fc800078e021c */
[C---:B0-----:R-:W-:Y:S01]  /*1b40*/  IMAD.WIDE R36, R15.reuse, 0x4, R36 ;  /* 0x000000040f247825 */ /* 0x041fe200078e0224 */
[----:B------:R0:W5:Y:S04]  /*1b50*/  LDG.E R22, desc[UR6][R20.64] ;  /* 0x0000000614167981 */ /* 0x000168000c1e1900 */
[----:B------:R-:W5:Y:S01]  /*1b60*/  LDG.E R23, desc[UR6][R36.64] ;  /* 0x0000000624177981 */ /* 0x000f62000c1e1900 */
[----:B-1----:R-:W-:-:S05]  /*1b70*/  IMAD.WIDE R18, R15, 0x4, R18 ;  /* 0x000000040f127825 */ /* 0x002fca00078e0212 */
[----:B------:R1:W5:Y:S01]  /*1b80*/  LDG.E R34, desc[UR6][R18.64] ;  /* 0x0000000612227981 */ /* 0x000362000c1e1900 */
[----:B0-----:R-:W-:-:S04]  /*1b90*/  IMAD.WIDE R20, R15, 0x4, R20 ;  /* 0x000000040f147825 */ /* 0x001fc800078e0214 */
[C---:B------:R-:W-:Y:S01]  /*1ba0*/  IMAD.WIDE R28, R15.reuse, 0x4, R36 ;  /* 0x000000040f1c7825 */ /* 0x040fe200078e0224 */
[----:B------:R2:W5:Y:S04]  /*1bb0*/  LDG.E R24, desc[UR6][R20.64] ;  /* 0x0000000614187981 */ /* 0x000568000c1e1900 */
[----:B------:R0:W5:Y:S01]  /*1bc0*/  LDG.E R31, desc[UR6][R28.64] ;  /* 0x000000061c1f7981 */ /* 0x000162000c1e1900 */
[----:B-1----:R-:W-:-:S05]  /*1bd0*/  IMAD.WIDE R18, R15, 0x4, R18 ;  /* 0x000000040f127825 */ /* 0x002fca00078e0212 */
[----:B------:R1:W5:Y:S01]  /*1be0*/  LDG.E R14, desc[UR6][R18.64] ;  /* 0x00000006120e7981 */ /* 0x000362000c1e1900 */
[----:B------:R0:W1:Y:S01]  /*1bf0*/  I2F.S64 R32, R16 ;  /* 0x0000001000207312 */ /* 0x0000620000301400 */
[----:B------:R-:W-:-:S04]  /*1c00*/  IMAD.WIDE R36, R15, 0x4, R28 ;  /* 0x000000040f247825 */ /* 0x000fc800078e021c */
[----:B0-----:R-:W-:-:S04]  /*1c10*/  IMAD.WIDE R16, R15, 0x4, R20 ;  /* 0x000000040f107825 */ /* 0x001fc800078e0214 */
[----:B--2---:R-:W-:Y:S02]  /*1c20*/  IMAD.IADD R20, R27, 0x1, -R30 ;  /* 0x000000011b147824 */ /* 0x004fe400078e0a1e */
[----:B------:R0:W2:Y:S04]  /*1c30*/  LDG.E R30, desc[UR6][R16.64] ;  /* 0x00000006101e7981 */ /* 0x0000a8000c1e1900 */
[----:B------:R5:W2:Y:S01]  /*1c40*/  LDG.E R27, desc[UR6][R36.64] ;  /* 0x00000006241b7981 */ /* 0x000aa2000c1e1900 */
[----:B------:R-:W-:Y:S01]  /*1c50*/  I2FP.F32.S32 R28, R20 ;  /* 0x00000014001c7245 */ /* 0x000fe20000201400 */
[----:B------:R-:W-:-:S04]  /*1c60*/  IMAD.WIDE R20, R15, 0x4, R18 ;  /* 0x000000040f147825 */ /* 0x000fc800078e0212 */
[----:B---3--:R-:W-:Y:S01]  /*1c70*/  FADD R35, R28, R35 ;  /* 0x000000231c237221 */ /* 0x008fe20000000000 */
[----:B------:R3:W2:Y:S03]  /*1c80*/  LDG.E R29, desc[UR6][R20.64] ;  /* 0x00000006141d7981 */ /* 0x0006a6000c1e1900 */
[----:B-1----:R-:W-:Y:S01]  /*1c90*/  FADD R18, R35, R32 ;  /* 0x0000002023127221 */ /* 0x002fe20000000000 */
[----:B----4-:R-:W-:Y:S01]  /*1ca0*/  IADD3 R26, PT, PT, R26, -R33, RZ ;  /* 0x800000211a1a7210 */ /* 0x010fe20007ffe0ff */
[----:B------:R-:W-:-:S03]  /*1cb0*/  IMAD.WIDE R32, R15, 0x4, R16 ;  /* 0x000000040f207825 */ /* 0x000fc600078e0210 */
[----:B------:R-:W-:Y:S01]  /*1cc0*/  I2FP.F32.S32 R26, R26 ;  /* 0x0000001a001a7245 */ /* 0x000fe20000201400 */
[----:B------:R-:W3:Y:S01]  /*1cd0*/  F2I.S64.TRUNC R18, R18 ;  /* 0x0000001200127311 */ /* 0x000ee2000020d900 */
[C---:B0-----:R-:W-:Y:S01]  /*1ce0*/  IMAD.WIDE R16, R15.reuse, 0x4, R36 ;  /* 0x000000040f107825 */ /* 0x041fe200078e0224 */
[----:B------:R0:W4:Y:S03]  /*1cf0*/  LDG.E R28, desc[UR6][R32.64] ;  /* 0x00000006201c7981 */ /* 0x000126000c1e1900 */
[----:B-----5:R-:W-:Y:S02]  /*1d00*/  FADD R35, R26, R25 ;  /* 0x000000191a237221 */ /* 0x020fe40000000000 */
[----:B------:R1:W4:Y:S01]  /*1d10*/  LDG.E R25, desc[UR6][R16.64] ;  /* 0x0000000610197981 */ /* 0x000322000c1e1900 */
[----:B------:R-:W-:-:S05]  /*1d20*/  IMAD.WIDE R36, R15, 0x4, R20 ;  /* 0x000000040f247825 */ /* 0x000fca00078e0214 */
[----:B------:R-:W5:Y:S01]  /*1d30*/  LDG.E R26, desc[UR6][R36.64] ;  /* 0x00000006241a7981 */ /* 0x000f62000c1e1900 */
[----:B---3--:R3:W0:Y:S01]  /*1d40*/  I2F.S64 R20, R18 ;  /* 0x0000001200147312 */ /* 0x0086220000301400 */
[----:B------:R-:W-:Y:S02]  /*1d50*/  IMAD.IADD R22, R22, 0x1, -R23 ;  /* 0x0000000116167824 */ /* 0x000fe400078e0a17 */
[----:B---3--:R-:W-:-:S04]  /*1d60*/  IMAD.WIDE R18, R15, 0x4, R32 ;  /* 0x000000040f127825 */ /* 0x008fc800078e0220 */
[----:B0-----:R-:W-:Y:S01]  /*1d70*/  FADD R20, R35, R20 ;  /* 0x0000001423147221 */ /* 0x001fe20000000000 */
[----:B------:R-:W-:Y:S01]  /*1d80*/  I2FP.F32.S32 R35, R22 ;  /* 0x0000001600237245 */ /* 0x000fe20000201400 */
[----:B------:R0:W3:Y:S02]  /*1d90*/  LDG.E R33, desc[UR6][R18.64] ;  /* 0x0000000612217981 */ /* 0x0000e4000c1e1900 */
[----:B------:R1:W0:Y:S02]  /*1da0*/  F2I.S64.TRUNC R22, R20 ;  /* 0x0000001400167311 */ /* 0x000224000020d900 */
[----:B------:R-:W-:Y:S01]  /*1db0*/  FADD R32, R35, R34 ;  /* 0x0000002223207221 */ /* 0x000fe20000000000 */
[----:B-1----:R-:W-:-:S05]  /*1dc0*/  IMAD.WIDE R20, R15, 0x4, R16 ;  /* 0x000000040f147825 */ /* 0x002fca00078e0210 */
[----:B------:R-:W3:Y:S01]  /*1dd0*/  LDG.E R34, desc[UR6][R20.64] ;  /* 0x0000000614227981 */ /* 0x000ee2000c1e1900 */
[----:B------:R-:W-:-:S05]  /*1de0*/  IMAD.WIDE R16, R15, 0x4, R36 ;  /* 0x000000040f107825 */ /* 0x000fca00078e0224 */
[----:B------:R1:W3:Y:S01]  /*1df0*/  LDG.E R36, desc[UR6][R16.64] ;  /* 0x0000000610247981 */ /* 0x0002e2000c1e1900 */
[----:B0-----:R0:W1:Y:S01]  /*1e00*/  I2F.S64 R35, R22 ;  /* 0x0000001600237312 */ /* 0x0010620000301400 */
[----:B------:R-:W-:-:S05]  /*1e10*/  IMAD.WIDE R18, R15, 0x4, R18 ;  /* 0x000000040f127825 */ /* 0x000fca00078e0212 */
[----:B------:R1:W3:Y:S01]  /*1e20*/  LDG.E R37, desc[UR6][R18.64] ;  /* 0x0000000612257981 */ /* 0x0002e2000c1e1900 */
[----:B0-----:R-:W-:-:S06]  /*1e30*/  IMAD.WIDE R22, R15, 0x4, R20 ;  /* 0x000000040f167825 */ /* 0x001fcc00078e0214 */
[----:B------:R-:W3:Y:S01]  /*1e40*/  LDG.E R22, desc[UR6][R22.64] ;  /* 0x0000000616167981 */ /* 0x000ee2000c1e1900 */
[----:B-1----:R-:W-:-:S05]  /*1e50*/  IMAD.WIDE R16, R15, 0x4, R16 ;  /* 0x000000040f107825 */ /* 0x002fca00078e0210 */
[----:B------:R0:W3:Y:S01]  /*1e60*/  LDG.E R23, desc[UR6][R16.64] ;  /* 0x0000000610177981 */ /* 0x0000e2000c1e1900 */
[----:B------:R-:W-:-:S04]  /*1e70*/  FADD R32, R32, R35 ;  /* 0x0000002320207221 */ /* 0x000fc80000000000 */
[----:B------:R-:W1:Y:S01]  /*1e80*/  F2I.S64.TRUNC R20, R32 ;  /* 0x0000002000147311 */ /* 0x000e62000020d900 */
[----:B------:R-:W-:-:S04]  /*1e90*/  IADD3 R24, PT, PT, R24, -R31, RZ ;  /* 0x8000001f18187210 */ /* 0x000fc80007ffe0ff */
[----:B------:R-:W-:-:S03]  /*1ea0*/  I2FP.F32.S32 R31, R24 ;  /* 0x00000018001f7245 */ /* 0x000fc60000201400 */
[----:B-1----:R-:W1:Y:S02]  /*1eb0*/  I2F.S64 R21, R20 ;  /* 0x0000001400157312 */ /* 0x002e640000301400 */
[----:B------:R-:W-:-:S04]  /*1ec0*/  FADD R14, R31, R14 ;  /* 0x0000000e1f0e7221 */ /* 0x000fc80000000000 */
[----:B-1----:R-:W-:-:S04]  /*1ed0*/  FADD R14, R14, R21 ;  /* 0x000000150e0e7221 */ /* 0x002fc80000000000 */
[----:B------:R-:W1:Y:S08]  /*1ee0*/  F2I.S64.TRUNC R18, R14 ;  /* 0x0000000e00127311 */ /* 0x000e70000020d900 */
[----:B-1----:R-:W1:Y:S01]  /*1ef0*/  I2F.S64 R19, R18 ;  /* 0x0000001200137312 */ /* 0x002e620000301400 */
[----:B------:R-:W-:Y:S01]  /*1f00*/  VIADD R7, R7, 0x8 ;  /* 0x0000000807077836 */ /* 0x000fe20000000000 */
[----:B------:R-:W-:-:S04]  /*1f10*/  LOP3.LUT R14, R11, 0xfffffff8, RZ, 0xc0, !PT ;  /* 0xfffffff80b0e7812 */ /* 0x000fc800078ec0ff */
[----:B------:R-:W-:Y:S02]  /*1f20*/  ISETP.NE.AND P0, PT, R7, R14, PT ;  /* 0x0000000e0700720c */ /* 0x000fe40003f05270 */
[----:B------:R-:W-:Y:S01]  /*1f30*/  IADD3 R9, PT, PT, R9, 0x8, RZ ;  /* 0x0000000809097810 */ /* 0x000fe20007ffe0ff */
[----:B--2---:R-:W-:-:S05]  /*1f40*/  IMAD.IADD R27, R30, 0x1, -R27 ;  /* 0x000000011e1b7824 */ /* 0x004fca00078e0a1b */
[----:B0-----:R-:W-:-:S05]  /*1f50*/  I2FP.F32.S32 R16, R27 ;  /* 0x0000001b00107245 */ /* 0x001fca0000201400 */
[----:B------:R-:W-:-:S04]  /*1f60*/  FADD R16, R16, R29 ;  /* 0x0000001d10107221 */ /* 0x000fc80000000000 */
[----:B-1----:R-:W-:-:S06]  /*1f70*/  FADD R16, R16, R19 ;  /* 0x0000001310107221 */ /* 0x002fcc0000000000 */
[----:B------:R-:W0:Y:S01]  /*1f80*/  F2I.S64.TRUNC R16, R16 ;  /* 0x0000001000107311 */ /* 0x000e22000020d900 */
[----:B----4-:R-:W-:-:S04]  /*1f90*/  IADD3 R25, PT, PT, R28, -R25, RZ ;  /* 0x800000191c197210 */ /* 0x010fc80007ffe0ff */
[----:B------:R-:W-:-:S03]  /*1fa0*/  I2FP.F32.S32 R25, R25 ;  /* 0x0000001900197245 */ /* 0x000fc60000201400 */
[----:B0-----:R-:W0:Y:S02]  /*1fb0*/  I2F.S64 R20, R16 ;  /* 0x0000001000147312 */ /* 0x001e240000301400 */
[----:B-----5:R-:W-:-:S04]  /*1fc0*/  FADD R25, R25, R26 ;  /* 0x0000001a19197221 */ /* 0x020fc80000000000 */
[----:B0-----:R-:W-:-:S04]  /*1fd0*/  FADD R25, R25, R20 ;  /* 0x0000001419197221 */ /* 0x001fc80000000000 */
[----:B------:R-:W0:Y:S01]  /*1fe0*/  F2I.S64.TRUNC R18, R25 ;  /* 0x0000001900127311 */ /* 0x000e22000020d900 */
[----:B---3--:R-:W-:-:S07]  /*1ff0*/  IMAD.IADD R33, R33, 0x1, -R34 ;  /* 0x0000000121217824 */ /* 0x008fce00078e0a22 */
[----:B0-----:R-:W0:Y:S01]  /*2000*/  I2F.S64 R18, R18 ;  /* 0x0000001200127312 */ /* 0x001e220000301400 */
[----:B------:R-:W-:-:S05]  /*2010*/  I2FP.F32.S32 R33, R33 ;  /* 0x0000002100217245 */ /* 0x000fca0000201400 */
[----:B------:R-:W-:-:S04]  /*2020*/  FADD R33, R33, R36 ;  /* 0x0000002421217221 */ /* 0x000fc80000000000 */
[----:B0-----:R-:W-:-:S06]  /*2030*/  FADD R20, R33, R18 ;  /* 0x0000001221147221 */ /* 0x001fcc0000000000 */
[----:B------:R-:W0:Y:S01]  /*2040*/  F2I.S64.TRUNC R20, R20 ;  /* 0x0000001400147311 */ /* 0x000e22000020d900 */
[----:B------:R-:W-:-:S04]  /*2050*/  IADD3 R22, PT, PT, R37, -R22, RZ ;  /* 0x8000001625167210 */ /* 0x000fc80007ffe0ff */
[----:B------:R-:W-:-:S03]  /*2060*/  I2FP.F32.S32 R22, R22 ;  /* 0x0000001600167245 */ /* 0x000fc60000201400 */
[----:B0-----:R-:W0:Y:S02]  /*2070*/  I2F.S64 R21, R20 ;  /* 0x0000001400157312 */ /* 0x001e240000301400 */
[----:B------:R-:W-:-:S04]  /*2080*/  FADD R22, R22, R23 ;  /* 0x0000001716167221 */ /* 0x000fc80000000000 */
[----:B0-----:R-:W-:-:S04]  /*2090*/  FADD R22, R22, R21 ;  /* 0x0000001516167221 */ /* 0x001fc80000000000 */
[----:B------:R0:W1:Y:S01]  /*20a0*/  F2I.S64.TRUNC R16, R22 ;  /* 0x0000001600107311 */ /* 0x000062000020d900 */
[----:B------:R-:W-:Y:S05]  /*20b0*/  @P0 BRA `(.L_x_26) ;  /* 0xfffffff8005c0947 */ /* 0x000fea000383ffff */
.L_x_25:
[----:B------:R-:W-:Y:S05]  /*20c0*/  BSYNC.RECONVERGENT B1 ;  /* 0x0000000000017941 */ /* 0x000fea0003800200 */
.L_x_24:
[----:B------:R-:W-:Y:S05]  /*20d0*/  @!P1 BRA `(.L_x_23) ;  /* 0x0000000400bc9947 */ /* 0x000fea0003800000 */
[----:B------:R-:W-:Y:S01]  /*20e0*/  ISETP.GE.U32.AND P0, PT, R13, 0x4, PT ;  /* 0x000000040d00780c */ /* 0x000fe20003f06070 */
[----:B------:R-:W-:Y:S01]  /*20f0*/  BSSY.RECONVERGENT B1, `(.L_x_27) ;  /* 0x0000038000017945 */ /* 0x000fe20003800200 */
[----:B------:R-:W-:-:S11]  /*2100*/  LOP3.LUT P1, R7, R11, 0x3, RZ, 0xc0, !PT ;  /* 0x000000030b077812 */ /* 0x000fd6000782c0ff */
[----:B------:R-:W-:Y:S05]  /*2110*/  @!P0 BRA `(.L_x_28) ;  /* 0x0000000000d48947 */ /* 0x000fea0003800000 */
[----:B------:R-:W2:Y:S01]  /*2120*/  LDC.64 R28, c[0x0][0x398] ;  /* 0x0000e600ff1c7b82 */ /* 0x000ea20000000a00 */
[CC--:B----4-:R-:W-:Y:S02]  /*2130*/  IMAD R19, R9.reuse, R15.reuse, R10 ;  /* 0x0000000f09137224 */ /* 0x0d0fe400078e020a */
[----:B------:R-:W-:-:S05]  /*2140*/  IMAD R21, R9, R15, R12 ;  /* 0x0000000f09157224 */ /* 0x000fca00078e020c */
[----:B------:R-:W3:Y:S01]  /*2150*/  LDC.64 R24, c[0x0][0x380] ;  /* 0x0000e000ff187b82 */ /* 0x000ee20000000a00 */
[----:B--2---:R-:W-:-:S04]  /*2160*/  IMAD.WIDE R18, R19, 0x4, R28 ;  /* 0x0000000413127825 */ /* 0x004fc800078e021c */
[C---:B------:R-:W-:Y:S01]  /*2170*/  IMAD.WIDE R28, R21.reuse, 0x4, R28 ;  /* 0x00000004151c7825 */ /* 0x040fe200078e021c */
[----:B------:R2:W4:Y:S04]  /*2180*/  LDG.E R13, desc[UR6][R18.64] ;  /* 0x00000006120d7981 */ /* 0x000528000c1e1900 */
[----:B------:R-:W4:Y:S01]  /*2190*/  LDG.E R14, desc[UR6][R28.64] ;  /* 0x000000061c0e7981 */ /* 0x000f22000c1e1900 */
[----:B---3--:R-:W-:-:S05]  /*21a0*/  IMAD.WIDE R24, R21, 0x4, R24 ;  /* 0x0000000415187825 */ /* 0x008fca00078e0218 */
[----:B------:R3:W5:Y:S01]  /*21b0*/  LDG.E R32, desc[UR6][R24.64] ;  /* 0x0000000618207981 */ /* 0x000762000c1e1900 */
[----:B------:R-:W-:-:S04]  /*21c0*/  IMAD.WIDE R30, R15, 0x4, R18 ;  /* 0x000000040f1e7825 */ /* 0x000fc800078e0212 */
[C---:B------:R-:W-:Y:S01]  /*21d0*/  IMAD.WIDE R26, R15.reuse, 0x4, R28 ;  /* 0x000000040f1a7825 */ /* 0x040fe200078e021c */
[----:B------:R1:W5:Y:S04]  /*21e0*/  LDG.E R33, desc[UR6][R30.64] ;  /* 0x000000061e217981 */ /* 0x000368000c1e1900 */
[----:B------:R-:W5:Y:S01]  /*21f0*/  LDG.E R34, desc[UR6][R26.64] ;  /* 0x000000061a227981 */ /* 0x000f62000c1e1900 */
[----:B0-----:R-:W-:-:S05]  /*2200*/  IMAD.WIDE R22, R15, 0x4, R24 ;  /* 0x000000040f167825 */ /* 0x001fca00078e0218 */
[----:B------:R0:W5:Y:S01]  /*2210*/  LDG.E R35, desc[UR6][R22.64] ;  /* 0x0000000616237981 */ /* 0x000162000c1e1900 */
[----:B------:R-:W-:-:S04]  /*2220*/  IMAD.WIDE R20, R15, 0x4, R30 ;  /* 0x000000040f147825 */ /* 0x000fc800078e021e */
[C---:B--2---:R-:W-:Y:S01]  /*2230*/  IMAD.WIDE R18, R15.reuse, 0x4, R26 ;  /* 0x000000040f127825 */ /* 0x044fe200078e021a */
[----:B------:R-:W2:Y:S04]  /*2240*/  LDG.E R37, desc[UR6][R20.64] ;  /* 0x0000000614257981 */ /* 0x000ea8000c1e1900 */
[----:B------:R5:W2:Y:S01]  /*2250*/  LDG.E R36, desc[UR6][R18.64] ;  /* 0x0000000612247981 */ /* 0x000aa2000c1e1900 */
[----:B---3--:R-:W-:-:S05]  /*2260*/  IMAD.WIDE R24, R15, 0x4, R22 ;  /* 0x000000040f187825 */ /* 0x008fca00078e0216 */
[----:B------:R-:W3:Y:S01]  /*2270*/  LDG.E R26, desc[UR6][R24.64] ;  /* 0x00000006181a7981 */ /* 0x000ee2000c1e1900 */
[----:B------:R-:W-:-:S04]  /*2280*/  IMAD.WIDE R28, R15, 0x4, R20 ;  /* 0x000000040f1c7825 */ /* 0x000fc800078e0214 */
[C---:B-1----:R-:W-:Y:S02]  /*2290*/  IMAD.WIDE R30, R15.reuse, 0x4, R18 ;  /* 0x000000040f1e7825 */ /* 0x042fe400078e0212 */
[----:B------:R-:W3:Y:S04]  /*22a0*/  LDG.E R28, desc[UR6][R28.64] ;  /* 0x000000061c1c7981 */ /* 0x000ee8000c1e1900 */
[----:B------:R-:W3:Y:S01]  /*22b0*/  LDG.E R31, desc[UR6][R30.64] ;  /* 0x000000061e1f7981 */ /* 0x000ee2000c1e1900 */
[----:B0-----:R-:W-:-:S06]  /*22c0*/  IMAD.WIDE R22, R15, 0x4, R24 ;  /* 0x000000040f167825 */ /* 0x001fcc00078e0218 */
[----:B------:R-:W3:Y:S01]  /*22d0*/  LDG.E R22, desc[UR6][R22.64] ;  /* 0x0000000616167981 */ /* 0x000ee2000c1e1900 */
[----:B------:R-:W0:Y:S01]  /*22e0*/  I2F.S64 R16, R16 ;  /* 0x0000001000107312 */ /* 0x000e220000301400 */
[----:B------:R-:W-:Y:S02]  /*22f0*/  VIADD R9, R9, 0x4 ;  /* 0x0000000409097836 */ /* 0x000fe40000000000 */
[----:B----4-:R-:W-:-:S05]  /*2300*/  IMAD.IADD R13, R13, 0x1, -R14 ;  /* 0x000000010d0d7824 */ /* 0x010fca00078e0a0e */
[----:B------:R-:W-:-:S05]  /*2310*/  I2FP.F32.S32 R13, R13 ;  /* 0x0000000d000d7245 */ /* 0x000fca0000201400 */
[----:B-----5:R-:W-:-:S04]  /*2320*/  FADD R13, R13, R32 ;  /* 0x000000200d0d7221 */ /* 0x020fc80000000000 */
[----:B0-----:R-:W-:Y:S01]  /*2330*/  FADD R13, R16, R13 ;  /* 0x0000000d100d7221 */ /* 0x001fe20000000000 */
[----:B------:R-:W-:-:S03]  /*2340*/  IADD3 R33, PT, PT, R33, -R34, RZ ;  /* 0x8000002221217210 */ /* 0x000fc60007ffe0ff */
[----:B------:R-:W0:Y:S01]  /*2350*/  F2I.S64.TRUNC R18, R13 ;  /* 0x0000000d00127311 */ /* 0x000e22000020d900 */
[----:B------:R-:W-:-:S05]  /*2360*/  I2FP.F32.S32 R14, R33 ;  /* 0x00000021000e7245 */ /* 0x000fca0000201400 */
[----:B------:R-:W-:Y:S01]  /*2370*/  FADD R14, R14, R35 ;  /* 0x000000230e0e7221 */ /* 0x000fe20000000000 */
[----:B--2---:R-:W-:Y:S01]  /*2380*/  IMAD.IADD R36, R37, 0x1, -R36 ;  /* 0x0000000125247824 */ /* 0x004fe200078e0a24 */
[----:B0-----:R-:W0:Y:S04]  /*2390*/  I2F.S64 R19, R18 ;  /* 0x0000001200137312 */ /* 0x001e280000301400 */
[----:B------:R-:W-:-:S05]  /*23a0*/  I2FP.F32.S32 R21, R36 ;  /* 0x0000002400157245 */ /* 0x000fca0000201400 */
[----:B---3--:R-:W-:Y:S01]  /*23b0*/  FADD R21, R21, R26 ;  /* 0x0000001a15157221 */ /* 0x008fe20000000000 */
[----:B0-----:R-:W-:Y:S01]  /*23c0*/  FADD R14, R14, R19 ;  /* 0x000000130e0e7221 */ /* 0x001fe20000000000 */
[----:B------:R-:W-:-:S03]  /*23d0*/  IADD3 R28, PT, PT, R28, -R31, RZ ;  /* 0x8000001f1c1c7210 */ /* 0x000fc60007ffe0ff */
[----:B------:R-:W0:Y:S01]  /*23e0*/  F2I.S64.TRUNC R16, R14 ;  /* 0x0000000e00107311 */ /* 0x000e22000020d900 */
[----:B------:R-:W-:-:S05]  /*23f0*/  I2FP.F32.S32 R13, R28 ;  /* 0x0000001c000d7245 */ /* 0x000fca0000201400 */
[----:B------:R-:W-:Y:S02]  /*2400*/  FADD R13, R13, R22 ;  /* 0x000000160d0d7221 */ /* 0x000fe40000000000 */
[----:B0-----:R-:W0:Y:S02]  /*2410*/  I2F.S64 R16, R16 ;  /* 0x0000001000107312 */ /* 0x001e240000301400 */
[----:B0-----:R-:W-:-:S06]  /*2420*/  FADD R21, R21, R16 ;  /* 0x0000001015157221 */ /* 0x001fcc0000000000 */
[----:B------:R-:W0:Y:S08]  /*2430*/  F2I.S64.TRUNC R18, R21 ;  /* 0x0000001500127311 */ /* 0x000e30000020d900 */
[----:B0-----:R-:W0:Y:S02]  /*2440*/  I2F.S64 R18, R18 ;  /* 0x0000001200127312 */ /* 0x001e240000301400 */
[----:B0-----:R-:W-:-:S06]  /*2450*/  FADD R13, R13, R18 ;  /* 0x000000120d0d7221 */ /* 0x001fcc0000000000 */
[----:B------:R2:W3:Y:S02]  /*2460*/  F2I.S64.TRUNC R16, R13 ;  /* 0x0000000d00107311 */ /* 0x0004e4000020d900 */
.L_x_28:
[----:B------:R-:W-:Y:S05]  /*2470*/  BSYNC.RECONVERGENT B1 ;  /* 0x0000000000017941 */ /* 0x000fea0003800200 */
.L_x_27:
[----:B------:R-:W-:Y:S05]  /*2480*/  @!P1 BRA `(.L_x_23) ;  /* 0x0000000000d09947 */ /* 0x000fea0003800000 */
[----:B------:R-:W-:Y:S01]  /*2490*/  ISETP.NE.AND P0, PT, R7, 0x1, PT ;  /* 0x000000010700780c */ /* 0x000fe20003f05270 */
[----:B------:R-:W-:Y:S01]  /*24a0*/  BSSY.RECONVERGENT B1, `(.L_x_29) ;  /* 0x0000021000017945 */ /* 0x000fe20003800200 */
[----:B------:R-:W-:-:S04]  /*24b0*/  LOP3.LUT R11, R11, 0x1, RZ, 0xc0, !PT ;  /* 0x000000010b0b7812 */ /* 0x000fc800078ec0ff */
[----:B------:R-:W-:-:S07]  /*24c0*/  ISETP.NE.U32.AND P1, PT, R11, 0x1, PT ;  /* 0x000000010b00780c */ /* 0x000fce0003f25070 */
[----:B------:R-:W-:Y:S06]  /*24d0*/  @!P0 BRA `(.L_x_30) ;  /* 0x0000000000748947 */ /* 0x000fec0003800000 */
[----:B0-----:R-:W0:Y:S01]  /*24e0*/  LDC.64 R22, c[0x0][0x398] ;  /* 0x0000e600ff167b82 */ /* 0x001e220000000a00 */
[CC--:B------:R-:W-:Y:S02]  /*24f0*/  IMAD R21, R9.reuse, R15.reuse, R10 ;  /* 0x0000000f09157224 */ /* 0x0c0fe400078e020a */
[----:B------:R-:W-:-:S05]  /*2500*/  IMAD R11, R9, R15, R12 ;  /* 0x0000000f090b7224 */ /* 0x000fca00078e020c */
[----:B----4-:R-:W4:Y:S01]  /*2510*/  LDC.64 R18, c[0x0][0x380] ;  /* 0x0000e000ff127b82 */ /* 0x010f220000000a00 */
[----:B0-----:R-:W-:-:S04]  /*2520*/  IMAD.WIDE R20, R21, 0x4, R22 ;  /* 0x0000000415147825 */ /* 0x001fc800078e0216 */
[C---:B------:R-:W-:Y:S01]  /*2530*/  IMAD.WIDE R22, R11.reuse, 0x4, R22 ;  /* 0x000000040b167825 */ /* 0x040fe200078e0216 */
[----:B------:R-:W5:Y:S04]  /*2540*/  LDG.E R7, desc[UR6][R20.64] ;  /* 0x0000000614077981 */ /* 0x000f68000c1e1900 */
[----:B------:R-:W5:Y:S01]  /*2550*/  LDG.E R14, desc[UR6][R22.64] ;  /* 0x00000006160e7981 */ /* 0x000f62000c1e1900 */
[----:B----4-:R-:W-:-:S05]  /*2560*/  IMAD.WIDE R18, R11, 0x4, R18 ;  /* 0x000000040b127825 */ /* 0x010fca00078e0212 */
[----:B------:R-:W4:Y:S01]  /*2570*/  LDG.E R30, desc[UR6][R18.64] ;  /* 0x00000006121e7981 */ /* 0x000f22000c1e1900 */
[----:B------:R-:W-:-:S04]  /*2580*/  IMAD.WIDE R24, R15, 0x4, R20 ;  /* 0x000000040f187825 */ /* 0x000fc800078e0214 */
[C---:B------:R-:W-:Y:S02]  /*2590*/  IMAD.WIDE R26, R15.reuse, 0x4, R22 ;  /* 0x000000040f1a7825 */ /* 0x040fe400078e0216 */
[----:B------:R-:W2:Y:S04]  /*25a0*/  LDG.E R24, desc[UR6][R24.64] ;  /* 0x0000000618187981 */ /* 0x000ea8000c1e1900 */
[----:B------:R-:W2:Y:S01]  /*25b0*/  LDG.E R27, desc[UR6][R26.64] ;  /* 0x000000061a1b7981 */ /* 0x000ea2000c1e1900 */
[----:B------:R-:W-:-:S06]  /*25c0*/  IMAD.WIDE R28, R15, 0x4, R18 ;  /* 0x000000040f1c7825 */ /* 0x000fcc00078e0212 */
[----:B------:R-:W2:Y:S01]  /*25d0*/  LDG.E R29, desc[UR6][R28.64] ;  /* 0x000000061c1d7981 */ /* 0x000ea2000c1e1900 */
[----:B-1-3--:R-:W0:Y:S01]  /*25e0*/  I2F.S64 R16, R16 ;  /* 0x0000001000107312 */ /* 0x00ae220000301400 */
[----:B------:R-:W-:Y:S02]  /*25f0*/  IADD3 R9, PT, PT, R9, 0x2, RZ ;  /* 0x0000000209097810 */ /* 0x000fe40007ffe0ff */
[----:B-----5:R-:W-:-:S04]  /*2600*/  IADD3 R7, PT, PT, R7, -R14, RZ ;  /* 0x8000000e07077210 */ /* 0x020fc80007ffe0ff */
[----:B------:R-:W-:-:S05]  /*2610*/  I2FP.F32.S32 R7, R7 ;  /* 0x0000000700077245 */ /* 0x000fca0000201400 */
[----:B----4-:R-:W-:-:S04]  /*2620*/  FADD R7, R7, R30 ;  /* 0x0000001e07077221 */ /* 0x010fc80000000000 */
[----:B0-----:R-:W-:-:S04]  /*2630*/  FADD R7, R16, R7 ;  /* 0x0000000710077221 */ /* 0x001fc80000000000 */
[----:B------:R-:W0:Y:S01]  /*2640*/  F2I.S64.TRUNC R18, R7 ;  /* 0x0000000700127311 */ /* 0x000e22000020d900 */
[----:B--2---:R-:W-:-:S05]  /*2650*/  IMAD.IADD R24, R24, 0x1, -R27 ;  /* 0x0000000118187824 */ /* 0x004fca00078e0a1b */
[----:B------:R-:W-:-:S05]  /*2660*/  I2FP.F32.S32 R24, R24 ;  /* 0x0000001800187245 */ /* 0x000fca0000201400 */
[----:B------:R-:W-:Y:S01]  /*2670*/  FADD R24, R24, R29 ;  /* 0x0000001d18187221 */ /* 0x000fe20000000000 */
[----:B0-----:R-:W0:Y:S03]  /*2680*/  I2F.S64 R19, R18 ;  /* 0x0000001200137312 */ /* 0x001e260000301400 */
[----:B0-----:R-:W-:-:S05]  /*2690*/  FADD R24, R24, R19 ;  /* 0x0000001318187221 */ /* 0x001fca0000000000 */
[----:B------:R0:W1:Y:S02]  /*26a0*/  F2I.S64.TRUNC R16, R24 ;  /* 0x0000001800107311 */ /* 0x000064000020d900 */
.L_x_30:
[----:B------:R-:W-:Y:S05]  /*26b0*/  BSYNC.RECONVERGENT B1 ;  /* 0x0000000000017941 */ /* 0x000fea0003800200 */
.L_x_29:
[----:B------:R-:W-:Y:S05]  /*26c0*/  @P1 BRA `(.L_x_23) ;  /* 0x0000000000401947 */ /* 0x000fea0003800000 */
[----:B------:R-:W5:Y:S01]  /*26d0*/  LDC.64 R20, c[0x0][0x398] ;  /* 0x0000e600ff147b82 */ /* 0x000f620000000a00 */
[CC--:B------:R-:W-:Y:S02]  /*26e0*/  IMAD R11, R9.reuse, R15.reuse, R10 ;  /* 0x0000000f090b7224 */ /* 0x0c0fe400078e020a */
[----:B------:R-:W-:-:S05]  /*26f0*/  IMAD R9, R9, R15, R12 ;  /* 0x0000000f09097224 */ /* 0x000fca00078e020c */
[----:B----4-:R-:W4:Y:S01]  /*2700*/  LDC.64 R18, c[0x0][0x380] ;  /* 0x0000e000ff127b82 */ /* 0x010f220000000a00 */
[----:B-----5:R-:W-:-:S04]  /*2710*/  IMAD.WIDE R10, R11, 0x4, R20 ;  /* 0x000000040b0a7825 */ /* 0x020fc800078e0214 */
[C---:B--2---:R-:W-:Y:S02]  /*2720*/  IMAD.WIDE R12, R9.reuse, 0x4, R20 ;  /* 0x00000004090c7825 */ /* 0x044fe400078e0214 */
[----:B------:R-:W2:Y:S04]  /*2730*/  LDG.E R10, desc[UR6][R10.64] ;  /* 0x000000060a0a7981 */ /* 0x000ea8000c1e1900 */
[----:B------:R-:W2:Y:S01]  /*2740*/  LDG.E R13, desc[UR6][R12.64] ;  /* 0x000000060c0d7981 */ /* 0x000ea2000c1e1900 */
[----:B----4-:R-:W-:-:S06]  /*2750*/  IMAD.WIDE R18, R9, 0x4, R18 ;  /* 0x0000000409127825 */ /* 0x010fcc00078e0212 */
[----:B------:R-:W4:Y:S01]  /*2760*/  LDG.E R18, desc[UR6][R18.64] ;  /* 0x0000000612127981 */ /* 0x000f22000c1e1900 */
[----:B-1-3--:R-:W1:Y:S01]  /*2770*/  I2F.S64 R16, R16 ;  /* 0x0000001000107312 */ /* 0x00ae620000301400 */
[----:B--2---:R-:W-:-:S05]  /*2780*/  IMAD.IADD R7, R10, 0x1, -R13 ;  /* 0x000000010a077824 */ /* 0x004fca00078e0a0d */
[----:B------:R-:W-:-:S05]  /*2790*/  I2FP.F32.S32 R7, R7 ;  /* 0x0000000700077245 */ /* 0x000fca0000201400 */
[----:B----4-:R-:W-:-:S04]  /*27a0*/  FADD R7, R7, R18 ;  /* 0x0000001207077221 */ /* 0x010fc80000000000 */
[----:B-1----:R-:W-:-:S04]  /*27b0*/  FADD R7, R16, R7 ;  /* 0x0000000710077221 */ /* 0x002fc80000000000 */
[----:B------:R1:W2:Y:S03]  /*27c0*/  F2I.S64.TRUNC R16, R7 ;  /* 0x0000000700107311 */ /* 0x0002a6000020d900 */
.L_x_23:
[----:B------:R-:W-:Y:S05]  /*27d0*/  BSYNC.RECONVERGENT B0 ;  /* 0x0000000000007941 */ /* 0x000fea0003800200 */
.L_x_22:
[----:B------:R-:W-:Y:S01]  /*27e0*/  IADD3 R5, PT, PT, R5, -R6, RZ ;  /* 0x8000000605057210 */ /* 0x000fe20007ffe0ff */
[----:B------:R-:W-:Y:S01]  /*27f0*/  IMAD.IADD R4, R4, 0x1, -R8 ;  /* 0x0000000104047824 */ /* 0x000fe200078e0a08 */
[----:B-123--:R-:W1:Y:S01]  /*2800*/  I2F.S64 R26, R16 ;  /* 0x00000010001a7312 */ /* 0x00ee620000301400 */
[----:B------:R-:W-:Y:S02]  /*2810*/  BSSY.RECONVERGENT B0, `(.L_x_31) ;  /* 0x000000f000007945 */ /* 0x000fe40003800200 */
[----:B------:R-:W-:-:S05]  /*2820*/  IMAD R4, R5, R4, RZ ;  /* 0x0000000405047224 */ /* 0x000fca00078e02ff */
[----:B------:R-:W-:-:S04]  /*2830*/  I2FP.F32.S32 R9, R4 ;  /* 0x0000000400097245 */ /* 0x000fc80000201400 */
[----:B------:R-:W2:Y:S08]  /*2840*/  MUFU.RCP R4, R9 ;  /* 0x0000000900047308 */ /* 0x000eb00000001000 */
[----:B-1----:R-:W1:Y:S01]  /*2850*/  FCHK P0, R26, R9 ;  /* 0x000000091a007302 */ /* 0x002e620000000000 */
[----:B--2---:R-:W-:-:S04]  /*2860*/  FFMA R5, -R9, R4, 1 ;  /* 0x3f80000009057423 */ /* 0x004fc80000000104 */
[----:B------:R-:W-:-:S04]  /*2870*/  FFMA R5, R4, R5, R4 ;  /* 0x0000000504057223 */ /* 0x000fc80000000004 */
[----:B------:R-:W-:-:S04]  /*2880*/  FFMA R4, R26, R5, RZ ;  /* 0x000000051a047223 */ /* 0x000fc800000000ff */
[----:B------:R-:W-:-:S04]  /*2890*/  FFMA R6, -R9, R4, R26 ;  /* 0x0000000409067223 */ /* 0x000fc8000000011a */
[----:B------:R-:W-:Y:S01]  /*28a0*/  FFMA R7, R5, R6, R4 ;  /* 0x0000000605077223 */ /* 0x000fe20000000004 */
[----:B-1----:R-:W-:Y:S06]  /*28b0*/  @!P0 BRA `(.L_x_32) ;  /* 0x0000000000108947 */ /* 0x002fec0003800000 */
[----:B------:R-:W-:Y:S02]  /*28c0*/  MOV R5, R9 ;  /* 0x0000000900057202 */ /* 0x000fe40000000f00 */
[----:B------:R-:W-:-:S07]  /*28d0*/  MOV R4, 0x28f0 ;  /* 0x000028f000047802 */ /* 0x000fce0000000f00 */
[----:B0---4-:R-:W-:Y:S05]  /*28e0*/  CALL.REL.NOINC `($__internal_2_$__cuda_sm3x_div_rn_noftz_f32_slowpath) ;  /* 0x0000002400c47944 */ /* 0x011fea0003c00000 */
[----:B------:R-:W-:-:S07]  /*28f0*/  IMAD.MOV.U32 R7, RZ, RZ, R9 ;  /* 0x000000ffff077224 */ /* 0x000fce00078e0009 */
.L_x_32:
[----:B------:R-:W-:Y:S05]  /*2900*/  BSYNC.RECONVERGENT B0 ;  /* 0x0000000000007941 */ /* 0x000fea0003800200 */
.L_x_31:
[----:B------:R-:W1:Y:S01]  /*2910*/  LDC.64 R4, c[0x0][0x3d8] ;  /* 0x0000f600ff047b82 */ /* 0x000e620000000a00 */
[----:B------:R-:W2:Y:S01]  /*2920*/  LDCU.64 UR4, c[0x0][0x3e8] ;  /* 0x00007d00ff0477ac */ /* 0x000ea20008000a00 */
[----:B------:R-:W-:Y:S01]  /*2930*/  BSSY.RECONVERGENT B0, `(.L_x_33) ;  /* 0x00001ec000007945 */ /* 0x000fe20003800200 */
[----:B------:R-:W-:Y:S01]  /*2940*/  HFMA2 R9, -RZ, RZ, -1.875, 0 ;  /* 0xbf800000ff097431 */ /* 0x000fe200000001ff */
[----:B--2---:R-:W-:Y:S01]  /*2950*/  I2FP.F32.S32 R6, UR4 ;  /* 0x0000000400067c45 */ /* 0x004fe20008201400 */
[----:B-1----:R-:W-:-:S04]  /*2960*/  IMAD.WIDE R4, R0, 0x4, R4 ;  /* 0x0000000400047825 */ /* 0x002fc800078e0204 */
[----:B------:R-:W-:Y:S01]  /*2970*/  FADD R6, -R6, R7 ;  /* 0x0000000706067221 */ /* 0x000fe20000000100 */
[----:B------:R1:W-:Y:S04]  /*2980*/  STG.E desc[UR6][R4.64], R7 ;  /* 0x0000000704007986 */ /* 0x0003e8000c101906 */
[----:B------:R-:W-:-:S13]  /*2990*/  FSETP.GTU.AND P0, PT, |R6|, UR5, PT ;  /* 0x0000000506007c0b */ /* 0x000fda000bf0c200 */
[----:B-1----:R-:W-:Y:S05]  /*29a0*/  @P0 BRA `(.L_x_34) ;  /* 0x0000001c00900947 */ /* 0x002fea0003800000 */
[----:B------:R-:W1:Y:S01]  /*29b0*/  LDCU.64 UR4, c[0x0][0x3d0] ;  /* 0x00007a00ff0477ac */ /* 0x000e620008000a00 */
[----:B------:R-:W-:Y:S01]  /*29c0*/  IMAD.MOV.U32 R26, RZ, RZ, RZ ;  /* 0x000000ffff1a7224 */ /* 0x000fe200078e00ff */
[----:B-1----:R-:W-:-:S04]  /*29d0*/  UISETP.GE.AND UP0, UPT, UR5, 0x1, UPT ;  /* 0x000000010500788c */ /* 0x002fc8000bf06270 */
[----:B------:R-:W-:-:S09]  /*29e0*/  UISETP.LT.OR UP0, UPT, UR4, 0x1, !UP0 ;  /* 0x000000010400788c */ /* 0x000fd2000c701670 */
[----:B------:R-:W-:Y:S05]  /*29f0*/  BRA.U UP0, `(.L_x_35) ;  /* 0x0000001d00047547 */ /* 0x000fea000b800000 */
[----:B------:R-:W1:Y:S01]  /*2a00*/  LDCU.64 UR4, c[0x0][0x3c8] ;  /* 0x00007900ff0477ac */ /* 0x000e620008000a00 */
[----:B------:R-:W-:Y:S01]  /*2a10*/  MOV R26, RZ ;  /* 0x000000ff001a7202 */ /* 0x000fe20000000f00 */
[----:B------:R-:W-:Y:S01]  /*2a20*/  IMAD.MOV.U32 R7, RZ, RZ, RZ ;  /* 0x000000ffff077224 */ /* 0x000fe200078e00ff */
[----:B-1----:R-:W-:Y:S02]  /*2a30*/  I2FP.F32.S32 R5, UR5 ;  /* 0x0000000500057c45 */ /* 0x002fe40008201400 */
[----:B------:R-:W-:-:S07]  /*2a40*/  I2FP.F32.S32 R6, UR4 ;  /* 0x0000000400067c45 */ /* 0x000fce0008201400 */
.L_x_40:
[----:B------:R-:W1:Y:S01]  /*2a50*/  LDCU UR4, c[0x0][0x3cc] ;  /* 0x00007980ff0477ac */ /* 0x000e620008000800 */
[C---:B------:R-:W-:Y:S01]  /*2a60*/  IADD3 R8, PT, PT, R2.reuse, R7, RZ ;  /* 0x0000000702087210 */ /* 0x040fe20007ffe0ff */
[----:B------:R-:W2:Y:S01]  /*2a70*/  I2F.F64 R16, R2 ;  /* 0x0000000200107312 */ /* 0x000ea20000201c00 */
[----:B------:R-:W-:Y:S01]  /*2a80*/  IADD3 R11, PT, PT, -R2, RZ, RZ ;  /* 0x000000ff020b7210 */ /* 0x000fe20007ffe1ff */
[----:B------:R-:W3:Y:S01]  /*2a90*/  LDCU.64 UR8, c[0x0][0x3d0] ;  /* 0x00007a00ff0877ac */ /* 0x000ee20008000a00 */
[----:B------:R-:W-:Y:S01]  /*2aa0*/  I2FP.F32.S32 R9, R8 ;  /* 0x0000000800097245 */ /* 0x000fe20000201400 */
[----:B------:R-:W-:Y:S01]  /*2ab0*/  IMAD.MOV.U32 R10, RZ, RZ, RZ ;  /* 0x000000ffff0a7224 */ /* 0x000fe200078e00ff */
[----:B----4-:R-:W-:Y:S01]  /*2ac0*/  CS2R R18, SRZ ;  /* 0x0000000000127805 */ /* 0x010fe2000001ff00 */
[----:B------:R-:W4:Y:S01]  /*2ad0*/  LDCU UR5, c[0x0][0x3d4] ;  /* 0x00007a80ff0577ac */ /* 0x000f220008000800 */
[----:B------:R-:W-:Y:S01]  /*2ae0*/  FSETP.GE.AND P0, PT, R9, R6, PT ;  /* 0x000000060900720b */ /* 0x000fe20003f06000 */
[----:B------:R5:W0:Y:S03]  /*2af0*/  I2F.F64.U32 R14, R7 ;  /* 0x00000007000e7312 */ /* 0x000a260000201800 */
[----:B------:R-:W-:-:S05]  /*2b00*/  ISETP.LT.OR P0, PT, R8, RZ, P0 ;  /* 0x000000ff0800720c */ /* 0x000fca0000701670 */
[----:B------:R-:W0:Y:S01]  /*2b10*/  F2I.TRUNC.NTZ R9, R9 ;  /* 0x0000000900097305 */ /* 0x000e22000020f100 */
[----:B-1----:R-:W-:Y:S01]  /*2b20*/  UIMAD UR4, UR4, 0x3, URZ ;  /* 0x00000003040478a4 */ /* 0x002fe2000f8e02ff */
[C---:B---3--:R-:W-:Y:S02]  /*2b30*/  IMAD R8, R7.reuse, UR9, RZ ;  /* 0x0000000907087c24 */ /* 0x048fe4000f8e02ff */
[----:B-----5:R-:W-:Y:S01]  /*2b40*/  VIADD R7, R7, 0x1 ;  /* 0x0000000107077836 */ /* 0x020fe20000000000 */
[----:B----4-:R-:W-:Y:S02]  /*2b50*/  UIADD3 UR5, UPT, UPT, -UR5, URZ, URZ ;  /* 0x000000ff05057290 */ /* 0x010fe4000fffe1ff */
[----:B------:R-:W-:Y:S01]  /*2b60*/  IMAD R20, R11, UR4, R0 ;  /* 0x000000040b147c24 */ /* 0x000fe2000f8e0200 */
[----:B------:R-:W-:Y:S02]  /*2b70*/  MOV R11, R3 ;  /* 0x00000003000b7202 */ /* 0x000fe40000000f00 */
[----:B------:R-:W-:Y:S01]  /*2b80*/  ISETP.NE.AND P3, PT, R7, UR8, PT ;  /* 0x0000000807007c0c */ /* 0x000fe2000bf65270 */
[----:B------:R-:W-:-:S02]  /*2b90*/  IMAD R13, R3, -0x3, R20 ;  /* 0xfffffffd030d7824 */ /* 0x000fc400078e0214 */
[----:B0-2---:R-:W-:-:S10]  /*2ba0*/  IMAD.U32 R12, RZ, RZ, UR5 ;  /* 0x00000005ff0c7e24 */ /* 0x005fd4000f8e00ff */
.L_x_39:
[----:B------:R-:W-:Y:S01]  /*2bb0*/  VIMNMX.U32 R20, PT, PT, R13, 0x2, PT ;  /* 0x000000020d147848 */ /* 0x000fe20003fe0000 */
[----:B------:R-:W-:Y:S01]  /*2bc0*/  VIADD R12, R12, 0x1 ;  /* 0x000000010c0c7836 */ /* 0x000fe20000000000 */
[----:B------:R-:W-:Y:S02]  /*2bd0*/  BSSY.RECONVERGENT B1, `(.L_x_36) ;  /* 0x000019d000017945 */ /* 0x000fe40003800200 */
[----:B------:R-:W-:Y:S02]  /*2be0*/  SHF.L.U32 R22, R20, 0x2, RZ ;  /* 0x0000000214167819 */ /* 0x000fe400000006ff */
[----:B------:R-:W-:Y:S02]  /*2bf0*/  ISETP.NE.AND P4, PT, R12, RZ, PT ;  /* 0x000000ff0c00720c */ /* 0x000fe40003f85270 */
[----:B------:R-:W0:Y:S02]  /*2c00*/  LDC R20, c[0x2][R22] ;  /* 0x0080000016147b82 */ /* 0x000e240000000800 */
[----:B0-----:R-:W-:-:S04]  /*2c10*/  SHF.R.S32.HI R21, RZ, 0x1f, R20 ;  /* 0x0000001fff157819 */ /* 0x001fc80000011414 */
.L_x_63:
[----:B------:R-:W-:Y:S05]  /*2c20*/  BRX R20 -0x2c30                                                                 (*"BRANCH_TARGETS .L_x_64,.L_x_65,.L_x_66"*) ;  /* 0xffffffd014f47949 */ /* 0x000fea000383ffff */
.L_x_66:
[----:B------:R-:W-:-:S13]  /*2c30*/  ISETP.NE.AND P1, PT, R13, 0x2, PT ;  /* 0x000000020d00780c */ /* 0x000fda0003f25270 */
[----:B------:R-:W-:Y:S05]  /*2c40*/  @P1 BRA `(.L_x_37) ;  /* 0x0000001800541947 */ /* 0x000fea0003800000 */
[----:B------:R-:W0:Y:S01]  /*2c50*/  I2F.F64.U32 R22, R10 ;  /* 0x0000000a00167312 */ /* 0x000e220000201800 */
[----:B------:R-:W-:Y:S01]  /*2c60*/  UMOV UR4, 0x667f3bcc ;  /* 0x667f3bcc00047882 */ /* 0x000fe20000000000 */
[----:B------:R-:W-:Y:S02]  /*2c70*/  UMOV UR5, 0x3fe6a09e ;  /* 0x3fe6a09e00057882 */ /* 0x000fe40000000000 */
[----:B------:R-:W-:-:S04]  /*2c80*/  DFMA R20, R14, UR4, R16 ;  /* 0x000000040e147c2b */ /* 0x000fc80008000010 */
[----:B------:R-:W-:Y:S04]  /*2c90*/  FRND.FLOOR R27, R4 ;  /* 0x00000004001b7307 */ /* 0x000fe80000205000 */
[----:B0-----:R-:W-:-:S04]  /*2ca0*/  DFMA R20, R22, UR4, R20 ;  /* 0x0000000416147c2b */ /* 0x001fc80008000014 */
[----:B------:R-:W0:Y:S08]  /*2cb0*/  FRND.CEIL R22, R4 ;  /* 0x0000000400167307 */ /* 0x000e300000209000 */
[----:B------:R-:W1:Y:S01]  /*2cc0*/  F2F.F32.F64 R28, R20 ;  /* 0x00000014001c7310 */ /* 0x000e620000301000 */
[----:B0-----:R-:W-:-:S07]  /*2cd0*/  FSETP.GE.AND P2, PT, R22, R5, PT ;  /* 0x000000051600720b */ /* 0x001fce0003f46000 */
[----:B-1----:R-:W0:Y:S08]  /*2ce0*/  FRND.CEIL R35, R28 ;  /* 0x0000001c00237307 */ /* 0x002e300000209000 */
[----:B------:R-:W1:Y:S01]  /*2cf0*/  FRND.FLOOR R29, R28 ;  /* 0x0000001c001d7307 */ /* 0x000e620000205000 */
[----:B0-----:R-:W-:-:S04]  /*2d00*/  FSETP.GE.AND P1, PT, R35, R6, PT ;  /* 0x000000062300720b */ /* 0x001fc80003f26000 */
[----:B------:R-:W-:Y:S02]  /*2d10*/  FSETP.LT.OR P5, PT, R27, RZ, P1 ;  /* 0x000000ff1b00720b */ /* 0x000fe40000fa1400 */
[----:B------:R-:W-:Y:S02]  /*2d20*/  FSETP.GE.OR P1, PT, R22, R5, P1 ;  /* 0x000000051600720b */ /* 0x000fe40000f26400 */
[----:B-1----:R-:W-:-:S09]  /*2d30*/  FSETP.LT.OR P2, PT, R29, RZ, P2 ;  /* 0x000000ff1d00720b */ /* 0x002fd20001741400 */
[----:B------:R-:W0:Y:S01]  /*2d40*/  @!P5 LDC R31, c[0x0][0x3cc] ;  /* 0x0000f300ff1fdb82 */ /* 0x000e220000000800 */
[----:B------:R-:W-:Y:S07]  /*2d50*/  @!P5 F2I.CEIL.NTZ R23, R28 ;  /* 0x0000001c0017d305 */ /* 0x000fee000020b100 */
[----:B------:R-:W1:Y:S01]  /*2d60*/  @!P1 LDC R33, c[0x0][0x3cc] ;  /* 0x0000f300ff219b82 */ /* 0x000e620000000800 */
[----:B------:R-:W0:Y:S07]  /*2d70*/  @!P5 F2I.TRUNC.NTZ R24, R27 ;  /* 0x0000001b0018d305 */ /* 0x000e2e000020f100 */
[----:B------:R-:W2:Y:S01]  /*2d80*/  @!P5 LDC.64 R20, c[0x0][0x388] ;  /* 0x0000e200ff14db82 */ /* 0x000ea20000000a00 */
[----:B------:R-:W-:Y:S01]  /*2d90*/  @!P1 F2I.CEIL.NTZ R30, R28 ;  /* 0x0000001c001e9305 */ /* 0x000fe2000020b100 */
[----:B0-----:R-:W-:Y:S01]  /*2da0*/  @!P5 IMAD R31, R23, R31, R24 ;  /* 0x0000001f171fd224 */ /* 0x001fe200078e0218 */
[----:B------:R-:W-:-:S05]  /*2db0*/  FMNMX R23, R29, R27, PT ;  /* 0x0000001b1d177209 */ /* 0x000fca0003800000 */
[----:B------:R-:W0:Y:S01]  /*2dc0*/  @!P1 LDC.64 R24, c[0x0][0x388] ;  /* 0x0000e200ff189b82 */ /* 0x000e220000000a00 */
[----:B------:R-:W-:Y:S02]  /*2dd0*/  FSETP.GEU.AND P6, PT, R23, RZ, PT ;  /* 0x000000ff1700720b */ /* 0x000fe40003fce000 */
[----:B------:R-:W1:Y:S05]  /*2de0*/  @!P1 F2I.TRUNC.NTZ R23, R22 ;  /* 0x0000001600179305 */ /* 0x000e6a000020f100 */
[----:B------:R-:W3:Y:S01]  /*2df0*/  @!P2 LDC R34, c[0x0][0x3cc] ;  /* 0x0000f300ff22ab82 */ /* 0x000ee20000000800 */
[----:B--2---:R-:W-:-:S05]  /*2e00*/  @!P5 IMAD.WIDE R20, R31, 0x4, R20 ;  /* 0x000000041f14d825 */ /* 0x004fca00078e0214 */
[----:B------:R-:W-:Y:S01]  /*2e10*/  @P6 F2I.FLOOR.NTZ R32, R28 ;  /* 0x0000001c00206305 */ /* 0x000fe20000207100 */
[----:B-1----:R-:W-:Y:S02]  /*2e20*/  @!P1 IMAD R33, R30, R33, R23 ;  /* 0x000000211e219224 */ /* 0x002fe400078e0217 */
[----:B------:R-:W1:Y:S05]  /*2e30*/  @P6 LDC R23, c[0x0][0x3cc] ;  /* 0x0000f300ff176b82 */ /* 0x000e6a0000000800 */
[----:B------:R-:W1:Y:S01]  /*2e40*/  @P6 F2I.TRUNC.NTZ R37, R27 ;  /* 0x0000001b00256305 */ /* 0x000e62000020f100 */
[----:B0-----:R-:W-:Y:S02]  /*2e50*/  @!P1 IMAD.WIDE R24, R33, 0x4, R24 ;  /* 0x0000000421189825 */ /* 0x001fe400078e0218 */
[----:B------:R0:W2:Y:S01]  /*2e60*/  @!P5 LDG.E R33, desc[UR6][R20.64] ;  /* 0x000000061421d981 */ /* 0x0000a2000c1e1900 */
[----:B------:R-:W4:Y:S03]  /*2e70*/  @P6 LDC.64 R30, c[0x0][0x388] ;  /* 0x0000e200ff1e6b82 */ /* 0x000f260000000a00 */
[----:B------:R5:W2:Y:S01]  /*2e80*/  @!P1 LDG.E R25, desc[UR6][R24.64] ;  /* 0x0000000618199981 */ /* 0x000aa2000c1e1900 */
[----:B------:R-:W-:Y:S04]  /*2e90*/  @!P2 F2I.TRUNC.NTZ R36, R22 ;  /* 0x000000160024a305 */ /* 0x000fe8000020f100 */
[----:B0-----:R-:W0:Y:S01]  /*2ea0*/  @!P2 LDC.64 R20, c[0x0][0x388] ;  /* 0x0000e200ff14ab82 */ /* 0x001e220000000a00 */
[----:B-1----:R-:W-:-:S07]  /*2eb0*/  @P6 IMAD R37, R32, R23, R37 ;  /* 0x0000001720256224 */ /* 0x002fce00078e0225 */
[----:B-----5:R-:W1:Y:S01]  /*2ec0*/  @P6 LDC R24, c[0x0][0x3cc] ;  /* 0x0000f300ff186b82 */ /* 0x020e620000000800 */
[----:B------:R-:W3:Y:S01]  /*2ed0*/  @!P2 F2I.FLOOR.NTZ R23, R28 ;  /* 0x0000001c0017a305 */ /* 0x000ee20000207100 */
[----:B----4-:R-:W-:-:S05]  /*2ee0*/  @P6 IMAD.WIDE R30, R37, 0x4, R30 ;  /* 0x00000004251e6825 */ /* 0x010fca00078e021e */
[----:B------:R4:W5:Y:S01]  /*2ef0*/  @P6 LDG.E R32, desc[UR6][R30.64] ;  /* 0x000000061e206981 */ /* 0x000962000c1e1900 */
[----:B---3--:R-:W-:-:S04]  /*2f00*/  @!P2 IMAD R23, R23, R34, R36 ;  /* 0x000000221717a224 */ /* 0x008fc800078e0224 */
[----:B0-----:R-:W-:Y:S02]  /*2f10*/  @!P2 IMAD.WIDE R36, R23, 0x4, R20 ;  /* 0x000000041724a825 */ /* 0x001fe400078e0214 */
[----:B------:R-:W0:Y:S03]  /*2f20*/  @!P5 LDC R20, c[0x0][0x3cc] ;  /* 0x0000f300ff14db82 */ /* 0x000e260000000800 */
[----:B------:R3:W5:Y:S01]  /*2f30*/  @!P2 LDG.E R23, desc[UR6][R36.64] ;  /* 0x000000062417a981 */ /* 0x000762000c1e1900 */
[----:B------:R-:W-:Y:S04]  /*2f40*/  @!P5 F2I.CEIL.NTZ R34, R28 ;  /* 0x0000001c0022d305 */ /* 0x000fe8000020b100 */
[----:B----4-:R-:W4:Y:S04]  /*2f50*/  @!P5 LDC.64 R30, c[0x0][0x390] ;  /* 0x0000e400ff1edb82 */ /* 0x010f280000000a00 */
[----:B------:R-:W0:Y:S02]  /*2f60*/  @!P5 F2I.TRUNC.NTZ R21, R27 ;  /* 0x0000001b0015d305 */ /* 0x000e24000020f100 */
[----:B0-----:R-:W-:-:S06]  /*2f70*/  @!P5 IMAD R21, R34, R20, R21 ;  /* 0x000000142215d224 */ /* 0x001fcc00078e0215 */
[----:B------:R-:W-:Y:S01]  /*2f80*/  @P6 F2I.FLOOR.NTZ R20, R28 ;  /* 0x0000001c00146305 */ /* 0x000fe20000207100 */
[----:B----4-:R-:W-:-:S07]  /*2f90*/  @!P5 IMAD.WIDE R30, R21, 0x4, R30 ;  /* 0x00000004151ed825 */ /* 0x010fce00078e021e */
[----:B------:R-:W1:Y:S01]  /*2fa0*/  @P6 F2I.TRUNC.NTZ R21, R27 ;  /* 0x0000001b00156305 */ /* 0x000e62000020f100 */
[----:B------:R-:W4:Y:S01]  /*2fb0*/  @!P5 LDG.E R30, desc[UR6][R30.64] ;  /* 0x000000061e1ed981 */ /* 0x000f22000c1e1900 */
[----:B-1----:R-:W-:Y:S02]  /*2fc0*/  @P6 IMAD R24, R20, R24, R21 ;  /* 0x0000001814186224 */ /* 0x002fe400078e0215 */
[----:B------:R-:W0:Y:S02]  /*2fd0*/  @P6 LDC.64 R20, c[0x0][0x390] ;  /* 0x0000e400ff146b82 */ /* 0x000e240000000a00 */
[----:B0-----:R-:W-:-:S05]  /*2fe0*/  @P6 IMAD.WIDE R20, R24, 0x4, R20 ;  /* 0x0000000418146825 */ /* 0x001fca00078e0214 */
[----:B------:R0:W4:Y:S01]  /*2ff0*/  @P6 LDG.E R24, desc[UR6][R20.64] ;  /* 0x0000000614186981 */ /* 0x000122000c1e1900 */
[----:B---3--:R-:W-:Y:S01]  /*3000*/  HFMA2 R36, -RZ, RZ, 0, 0 ;  /* 0x00000000ff247431 */ /* 0x008fe200000001ff */
[----:B------:R-:W-:Y:S01]  /*3010*/  MOV R34, RZ ;  /* 0x000000ff00227202 */ /* 0x000fe20000000f00 */
[----:B------:R-:W-:Y:S01]  /*3020*/  FADD R29, R28, -R29 ;  /* 0x8000001d1c1d7221 */ /* 0x000fe20000000000 */
[----:B--2---:R-:W-:Y:S01]  /*3030*/  @!P5 I2FP.F32.S32 R34, R33 ;  /* 0x000000210022d245 */ /* 0x004fe20000201400 */
[----:B------:R-:W-:Y:S01]  /*3040*/  IMAD.MOV.U32 R33, RZ, RZ, RZ ;  /* 0x000000ffff217224 */ /* 0x000fe200078e00ff */
[----:B------:R-:W-:Y:S01]  /*3050*/  @!P1 I2FP.F32.S32 R33, R25 ;  /* 0x0000001900219245 */ /* 0x000fe20000201400 */
[----:B------:R-:W-:-:S04]  /*3060*/  FADD R25, -R4, R22 ;  /* 0x0000001604197221 */ /* 0x000fc80000000100 */
[C---:B0-----:R-:W-:Y:S01]  /*3070*/  FMUL R21, R25.reuse, R34 ;  /* 0x0000002219157220 */ /* 0x041fe20000400000 */
[----:B------:R-:W-:Y:S01]  /*3080*/  FADD R34, R4, -R27 ;  /* 0x8000001b04227221 */ /* 0x000fe20000000000 */
[----:B-----5:R-:W-:Y:S01]  /*3090*/  @P6 I2FP.F32.S32 R36, R32 ;  /* 0x0000002000246245 */ /* 0x020fe20000201400 */
[----:B------:R-:W-:Y:S02]  /*30a0*/  FADD R32, -R28, R35 ;  /* 0x000000231c207221 */ /* 0x000fe40000000100 */
[----:B------:R-:W0:Y:S02]  /*30b0*/  @!P1 LDC R35, c[0x0][0x3cc] ;  /* 0x0000f300ff239b82 */ /* 0x000e240000000800 */
[----:B------:R-:W-:-:S04]  /*30c0*/  FMUL R31, R25, R36 ;  /* 0x00000024191f7220 */ /* 0x000fc80000400000 */
[----:B------:R-:W-:-:S04]  /*30d0*/  FMUL R20, R31, R32 ;  /* 0x000000201f147220 */ /* 0x000fc80000400000 */
[----:B------:R-:W-:Y:S01]  /*30e0*/  FFMA R31, R21, R29, R20 ;  /* 0x0000001d151f7223 */ /* 0x000fe20000000014 */
[----:B------:R-:W-:Y:S01]  /*30f0*/  IMAD.MOV.U32 R21, RZ, RZ, RZ ;  /* 0x000000ffff157224 */ /* 0x000fe200078e00ff */
[----:B------:R-:W-:Y:S02]  /*3100*/  @!P2 I2FP.F32.S32 R21, R23 ;  /* 0x000000170015a245 */ /* 0x000fe40000201400 */
[----:B------:R-:W1:Y:S03]  /*3110*/  @!P2 LDC R23, c[0x0][0x3cc] ;  /* 0x0000f300ff17ab82 */ /* 0x000e660000000800 */
[----:B------:R-:W-:Y:S01]  /*3120*/  FMUL R21, R34, R21 ;  /* 0x0000001522157220 */ /* 0x000fe20000400000 */
[----:B------:R-:W-:Y:S03]  /*3130*/  @!P2 F2I.FLOOR.NTZ R20, R28 ;  /* 0x0000001c0014a305 */ /* 0x000fe60000207100 */
[----:B------:R-:W-:-:S05]  /*3140*/  FFMA R36, R32, R21, R31 ;  /* 0x0000001520247223 */ /* 0x000fca000000001f */
[----:B------:R-:W1:Y:S02]  /*3150*/  @!P2 F2I.TRUNC.NTZ R21, R22 ;  /* 0x000000160015a305 */ /* 0x000e64000020f100 */
[----:B-1----:R-:W-:Y:S02]  /*3160*/  @!P2 IMAD R23, R20, R23, R21 ;  /* 0x000000171417a224 */ /* 0x002fe400078e0215 */
[----:B------:R-:W1:Y:S01]  /*3170*/  @!P2 LDC.64 R20, c[0x0][0x390] ;  /* 0x0000e400ff14ab82 */ /* 0x000e620000000a00 */
[----:B------:R-:W-:Y:S01]  /*3180*/  FMUL R31, R34, R33 ;  /* 0x00000021221f7220 */ /* 0x000fe20000400000 */
[----:B-1----:R-:W-:-:S06]  /*3190*/  @!P2 IMAD.WIDE R20, R23, 0x4, R20 ;  /* 0x000000041714a825 */ /* 0x002fcc00078e0214 */
[----:B------:R1:W2:Y:S01]  /*31a0*/  @!P2 LDG.E R20, desc[UR6][R20.64] ;  /* 0x000000061414a981 */ /* 0x0002a2000c1e1900 */
[----:B------:R-:W-:Y:S01]  /*31b0*/  FFMA R31, R29, R31, R36 ;  /* 0x0000001f1d1f7223 */ /* 0x000fe20000000024 */
[----:B------:R-:W-:Y:S01]  /*31c0*/  MOV R23, RZ ;  /* 0x000000ff00177202 */ /* 0x000fe20000000f00 */
[----:B------:R-:W3:Y:S01]  /*31d0*/  @!P1 LDC.64 R36, c[0x0][0x390] ;  /* 0x0000e400ff249b82 */ /* 0x000ee20000000a00 */
[----:B----4-:R-:W-:Y:S01]  /*31e0*/  @!P5 I2FP.F32.S32 R23, R30 ;  /* 0x0000001e0017d245 */ /* 0x010fe20000201400 */
[----:B------:R-:W-:Y:S01]  /*31f0*/  IMAD.MOV.U32 R30, RZ, RZ, RZ ;  /* 0x000000ffff1e7224 */ /* 0x000fe200078e00ff */
[----:B------:R-:W-:Y:S01]  /*3200*/  @!P1 F2I.CEIL.NTZ R33, R28 ;  /* 0x0000001c00219305 */ /* 0x000fe2000020b100 */
[----:B------:R-:W-:-:S07]  /*3210*/  @P6 I2FP.F32.S32 R30, R24 ;  /* 0x00000018001e6245 */ /* 0x000fce0000201400 */
[----:B------:R-:W0:Y:S02]  /*3220*/  @!P1 F2I.TRUNC.NTZ R24, R22 ;  /* 0x0000001600189305 */ /* 0x000e24000020f100 */
[----:B0-----:R-:W-:-:S04]  /*3230*/  @!P1 IMAD R33, R33, R35, R24 ;  /* 0x0000002321219224 */ /* 0x001fc800078e0218 */
[----:B---3--:R-:W-:-:S06]  /*3240*/  @!P1 IMAD.WIDE R36, R33, 0x4, R36 ;  /* 0x0000000421249825 */ /* 0x008fcc00078e0224 */
[----:B------:R-:W3:Y:S01]  /*3250*/  @!P1 LDG.E R36, desc[UR6][R36.64] ;  /* 0x0000000624249981 */ /* 0x000ee2000c1e1900 */
[C---:B-1----:R-:W-:Y:S01]  /*3260*/  FMUL R21, R25.reuse, R30 ;  /* 0x0000001e19157220 */ /* 0x042fe20000400000 */
[----:B------:R-:W-:Y:S01]  /*3270*/  FMUL R23, R25, R23 ;  /* 0x0000001719177220 */ /* 0x000fe20000400000 */
[----:B------:R-:W-:Y:S01]  /*3280*/  HFMA2 R35, -RZ, RZ, 0, 0 ;  /* 0x00000000ff237431 */ /* 0x000fe200000001ff */
[----:B------:R-:W0:Y:S01]  /*3290*/  @!P1 LDC R30, c[0x0][0x3cc] ;  /* 0x0000f300ff1e9b82 */ /* 0x000e220000000800 */
[----:B------:R-:W-:-:S04]  /*32a0*/  FMUL R24, R32, R21 ;  /* 0x0000001520187220 */ /* 0x000fc80000400000 */
[----:B------:R-:W-:-:S03]  /*32b0*/  FFMA R33, R29, R23, R24 ;  /* 0x000000171d217223 */ /* 0x000fc60000000018 */
[----:B------:R-:W1:Y:S01]  /*32c0*/  @!P5 LDC R23, c[0x0][0x3cc] ;  /* 0x0000f300ff17db82 */ /* 0x000e620000000800 */
[----:B------:R-:W-:Y:S07]  /*32d0*/  @!P5 F2I.CEIL.NTZ R21, R28 ;  /* 0x0000001c0015d305 */ /* 0x000fee000020b100 */
[----:B------:R-:W4:Y:S01]  /*32e0*/  @P6 LDC R24, c[0x0][0x3cc] ;  /* 0x0000f300ff186b82 */ /* 0x000f220000000800 */
[----:B--2---:R-:W-:Y:S02]  /*32f0*/  @!P2 I2FP.F32.S32 R35, R20 ;  /* 0x000000140023a245 */ /* 0x004fe40000201400 */
[----:B------:R-:W1:Y:S02]  /*3300*/  @!P5 F2I.TRUNC.NTZ R20, R27 ;  /* 0x0000001b0014d305 */ /* 0x000e64000020f100 */
[----:B-1----:R-:W-:-:S06]  /*3310*/  @!P5 IMAD R21, R21, R23, R20 ;  /* 0x000000171515d224 */ /* 0x002fcc00078e0214 */
[----:B------:R-:W-:Y:S08]  /*3320*/  @P6 F2I.TRUNC.NTZ R20, R27 ;  /* 0x0000001b00146305 */ /* 0x000ff0000020f100 */
[----:B------:R-:W4:Y:S02]  /*3330*/  @P6 F2I.FLOOR.NTZ R23, R28 ;  /* 0x0000001c00176305 */ /* 0x000f240000207100 */
[----:B----4-:R-:W-:-:S02]  /*3340*/  @P6 IMAD R23, R23, R24, R20 ;  /* 0x0000001817176224 */ /* 0x010fc400078e0214 */
[----:B------:R-:W-:-:S04]  /*3350*/  FMUL R24, R34, R35 ;  /* 0x0000002322187220 */ /* 0x000fc80000400000 */
[----:B------:R-:W-:Y:S08]  /*3360*/  @!P1 F2I.TRUNC.NTZ R20, R22 ;  /* 0x0000001600149305 */ /* 0x000ff0000020f100 */
[----:B------:R-:W0:Y:S01]  /*3370*/  @!P1 F2I.CEIL.NTZ R35, R28 ;  /* 0x0000001c00239305 */ /* 0x000e22000020b100 */
[----:B------:R-:W-:Y:S01]  /*3380*/  FFMA R24, R32, R24, R33 ;  /* 0x0000001820187223 */ /* 0x000fe20000000021 */
[----:B------:R-:W-:Y:S01]  /*3390*/  IMAD.MOV.U32 R33, RZ, RZ, RZ ;  /* 0x000000ffff217224 */ /* 0x000fe200078e00ff */
[----:B---3--:R-:W-:-:S02]  /*33a0*/  @!P1 I2FP.F32.S32 R33, R36 ;  /* 0x0000002400219245 */ /* 0x008fc40000201400 */
[----:B------:R-:W1:Y:S01]  /*33b0*/  @!P5 LDC.64 R36, c[0x0][0x3a0] ;  /* 0x0000e800ff24db82 */ /* 0x000e620000000a00 */
[----:B0-----:R-:W-:-:S07]  /*33c0*/  @!P1 IMAD R35, R35, R30, R20 ;  /* 0x0000001e23239224 */ /* 0x001fce00078e0214 */
[----:B------:R-:W0:Y:S01]  /*33d0*/  @!P2 LDC R30, c[0x0][0x3cc] ;  /* 0x0000f300ff1eab82 */ /* 0x000e220000000800 */
[----:B------:R-:W-:Y:S08]  /*33e0*/  @!P2 F2I.FLOOR.NTZ R27, R28 ;  /* 0x0000001c001ba305 */ /* 0x000ff00000207100 */
[----:B------:R-:W0:Y:S01]  /*33f0*/  @!P2 F2I.TRUNC.NTZ R20, R22 ;  /* 0x000000160014a305 */ /* 0x000e22000020f100 */
[----:B-1----:R-:W-:-:S04]  /*3400*/  @!P5 IMAD.WIDE R36, R21, 0x4, R36 ;  /* 0x000000041524d825 */ /* 0x002fc800078e0224 */
[----:B0-----:R-:W-:Y:S02]  /*3410*/  @!P2 IMAD R27, R27, R30, R20 ;  /* 0x0000001e1b1ba224 */ /* 0x001fe400078e0214 */
[----:B------:R-:W0:Y:S01]  /*3420*/  @P6 LDC.64 R20, c[0x0][0x3a0] ;  /* 0x0000e800ff146b82 */ /* 0x000e220000000a00 */
[----:B------:R0:W2:Y:S02]  /*3430*/  @!P5 LDG.E R30, desc[UR6][R36.64] ;  /* 0x00000006241ed981 */ /* 0x0000a4000c1e1900 */
[----:B0-----:R-:W-:Y:S01]  /*3440*/  @P6 IMAD.WIDE R36, R23, 0x4, R20 ;  /* 0x0000000417246825 */ /* 0x001fe200078e0214 */
[----:B------:R-:W-:-:S04]  /*3450*/  MOV R28, RZ ;  /* 0x000000ff001c7202 */ /* 0x000fc80000000f00 */
[----:B------:R-:W0:Y:S01]  /*3460*/  @!P1 LDC.64 R22, c[0x0][0x3a0] ;  /* 0x0000e800ff169b82 */ /* 0x000e220000000a00 */
[----:B------:R1:W3:Y:S07]  /*3470*/  @P6 LDG.E R20, desc[UR6][R36.64] ;  /* 0x0000000624146981 */ /* 0x0002ee000c1e1900 */
[----:B-1----:R-:W1:Y:S01]  /*3480*/  LDC.64 R36, c[0x0][0x3c0] ;  /* 0x0000f000ff247b82 */ /* 0x002e620000000a00 */
[----:B0-----:R-:W-:-:S04]  /*3490*/  @!P1 IMAD.WIDE R22, R35, 0x4, R22 ;  /* 0x0000000423169825 */ /* 0x001fc800078e0216 */
[----:B-1----:R-:W-:-:S06]  /*34a0*/  IMAD.WIDE.U32 R36, R8, 0x4, R36 ;  /* 0x0000000408247825 */ /* 0x002fcc00078e0024 */
[----:B------:R-:W4:Y:S01]  /*34b0*/  LDG.E R36, desc[UR6][R36.64] ;  /* 0x0000000624247981 */ /* 0x000f22000c1e1900 */
[----:B--2---:R-:W-:Y:S01]  /*34c0*/  @!P5 I2FP.F32.S32 R28, R30 ;  /* 0x0000001e001cd245 */ /* 0x004fe20000201400 */
[----:B------:R-:W-:Y:S01]  /*34d0*/  IMAD.MOV.U32 R30, RZ, RZ, RZ ;  /* 0x000000ffff1e7224 */ /* 0x000fe200078e00ff */
[----:B---3--:R-:W-:Y:S02]  /*34e0*/  @P6 I2FP.F32.S32 R30, R20 ;  /* 0x00000014001e6245 */ /* 0x008fe40000201400 */
[----:B------:R-:W0:Y:S01]  /*34f0*/  @!P2 LDC.64 R20, c[0x0][0x3a0] ;  /* 0x0000e800ff14ab82 */ /* 0x000e220000000a00 */
[C---:B------:R-:W-:Y:S02]  /*3500*/  FMUL R28, R25.reuse, R28 ;  /* 0x0000001c191c7220 */ /* 0x040fe40000400000 */
[----:B------:R-:W-:Y:S02]  /*3510*/  FMUL R25, R25, R30 ;  /* 0x0000001e19197220 */ /* 0x000fe40000400000 */
[----:B------:R1:W2:Y:S03]  /*3520*/  @!P1 LDG.E R30, desc[UR6][R22.64] ;  /* 0x00000006161e9981 */ /* 0x0002a6000c1e1900 */
[----:B-1----:R-:W1:Y:S01]  /*3530*/  LDC.64 R22, c[0x0][0x3b0] ;  /* 0x0000ec00ff167b82 */ /* 0x002e620000000a00 */
[----:B0-----:R-:W-:-:S05]  /*3540*/  @!P2 IMAD.WIDE R20, R27, 0x4, R20 ;  /* 0x000000041b14a825 */ /* 0x001fca00078e0214 */
[----:B------:R0:W3:Y:S02]  /*3550*/  @!P2 LDG.E R27, desc[UR6][R20.64] ;  /* 0x00000006141ba981 */ /* 0x0000e4000c1e1900 */
[----:B0-----:R-:W0:Y:S01]  /*3560*/  LDC.64 R20, c[0x0][0x3b8] ;  /* 0x0000ee00ff147b82 */ /* 0x001e220000000a00 */
[----:B-1----:R-:W-:-:S05]  /*3570*/  IMAD.WIDE.U32 R22, R8, 0x4, R22 ;  /* 0x0000000408167825 */ /* 0x002fca00078e0016 */
[----:B------:R-:W5:Y:S01]  /*3580*/  LDG.E R35, desc[UR6][R22.64] ;  /* 0x0000000616237981 */ /* 0x000f62000c1e1900 */
[----:B0-----:R-:W-:-:S06]  /*3590*/  IMAD.WIDE.U32 R20, R8, 0x4, R20 ;  /* 0x0000000408147825 */ /* 0x001fcc00078e0014 */
[----:B------:R0:W5:Y:S01]  /*35a0*/  LDG.E R20, desc[UR6][R20.64] ;  /* 0x0000000614147981 */ /* 0x000162000c1e1900 */
[----:B------:R-:W-:-:S04]  /*35b0*/  FMUL R25, R32, R25 ;  /* 0x0000001920197220 */ /* 0x000fc80000400000 */
[----:B------:R-:W-:Y:S01]  /*35c0*/  FFMA R25, R29, R28, R25 ;  /* 0x0000001c1d197223 */ /* 0x000fe20000000019 */
[----:B------:R-:W-:Y:S02]  /*35d0*/  HFMA2 R28, -RZ, RZ, 0, 0 ;  /* 0x00000000ff1c7431 */ /* 0x000fe400000001ff */
[----:B------:R-:W-:Y:S01]  /*35e0*/  FMUL R33, R34, R33 ;  /* 0x0000002122217220 */ /* 0x000fe20000400000 */
[----:B----4-:R-:W-:-:S03]  /*35f0*/  I2FP.F32.S32 R36, R36 ;  /* 0x0000002400247245 */ /* 0x010fc60000201400 */
[----:B0-----:R-:W-:Y:S01]  /*3600*/  FFMA R21, R29, R33, R24 ;  /* 0x000000211d157223 */ /* 0x001fe20000000018 */
[----:B---3--:R-:W-:Y:S02]  /*3610*/  @!P2 I2FP.F32.S32 R28, R27 ;  /* 0x0000001b001ca245 */ /* 0x008fe40000201400 */
[----:B------:R-:W-:Y:S02]  /*3620*/  MOV R27, RZ ;  /* 0x000000ff001b7202 */ /* 0x000fe40000000f00 */
[----:B--2---:R-:W-:Y:S01]  /*3630*/  @!P1 I2FP.F32.S32 R27, R30 ;  /* 0x0000001e001b9245 */ /* 0x004fe20000201400 */
[----:B------:R-:W-:-:S04]  /*3640*/  FMUL R28, R34, R28 ;  /* 0x0000001c221c7220 */ /* 0x000fc80000400000 */
[----:B------:R-:W-:Y:S01]  /*3650*/  FMUL R27, R34, R27 ;  /* 0x0000001b221b7220 */ /* 0x000fe20000400000 */
[----:B------:R-:W-:Y:S01]  /*3660*/  FFMA R28, R32, R28, R25 ;  /* 0x0000001c201c7223 */ /* 0x000fe20000000019 */
[----:B-----5:R-:W-:-:S03]  /*3670*/  I2FP.F32.S32 R22, R35 ;  /* 0x0000002300167245 */ /* 0x020fc60000201400 */
[----:B------:R-:W-:Y:S02]  /*3680*/  FFMA R27, R29, R27, R28 ;  /* 0x0000001b1d1b7223 */ /* 0x000fe4000000001c */
[----:B------:R-:W-:-:S04]  /*3690*/  FADD R31, R31, -R22 ;  /* 0x800000161f1f7221 */ /* 0x000fc80000000000 */
[----:B------:R-:W-:Y:S01]  /*36a0*/  FFMA R26, R31, R31, R26 ;  /* 0x0000001f1f1a7223 */ /* 0x000fe2000000001a */
[----:B------:R-:W-:Y:S01]  /*36b0*/  FADD R27, R27, -R36 ;  /* 0x800000241b1b7221 */ /* 0x000fe20000000000 */
[----:B------:R-:W-:-:S05]  /*36c0*/  I2FP.F32.S32 R20, R20 ;  /* 0x0000001400147245 */ /* 0x000fca0000201400 */
[----:B------:R-:W-:-:S04]  /*36d0*/  FADD R21, R21, -R20 ;  /* 0x8000001415157221 */ /* 0x000fc80000000000 */
[----:B------:R-:W-:-:S04]  /*36e0*/  FFMA R26, R21, R21, R26 ;  /* 0x00000015151a7223 */ /* 0x000fc8000000001a */
[----:B------:R-:W-:Y:S01]  /*36f0*/  FFMA R26, R27, R27, R26 ;  /* 0x0000001b1b1a7223 */ /* 0x000fe2000000001a */
[----:B------:R-:W-:Y:S06]  /*3700*/  BRA `(.L_x_37) ;  /* 0x0000000c00a47947 */ /* 0x000fec0003800000 */
.L_x_65:
[----:B------:R-:W0:Y:S01]  /*3710*/  I2F.F64 R22, R2 ;  /* 0x0000000200167312 */ /* 0x000e220000201c00 */
[----:B------:R-:W-:Y:S01]  /*3720*/  UMOV UR4, 0x667f3bcc ;  /* 0x667f3bcc00047882 */ /* 0x000fe20000000000 */
[----:B------:R-:W-:-:S06]  /*3730*/  UMOV UR5, 0x3fe6a09e ;  /* 0x3fe6a09e00057882 */ /* 0x000fcc0000000000 */
[----:B------:R-:W1:Y:S01]  /*3740*/  I2F.F64 R20, R3 ;  /* 0x0000000300147312 */ /* 0x000e620000201c00 */
[----:B0-----:R-:W-:Y:S02]  /*3750*/  DFMA R22, R14, UR4, R22 ;  /* 0x000000040e167c2b */ /* 0x001fe40008000016 */
[----:B-1----:R-:W-:-:S06]  /*3760*/  DFMA R20, R18, UR4, R20 ;  /* 0x0000000412147c2b */ /* 0x002fcc0008000014 */
[----:B------:R-:W-:Y:S02]  /*3770*/  DFMA R22, R18, UR4, R22 ;  /* 0x0000000412167c2b */ /* 0x000fe40008000016 */
[----:B------:R-:W-:-:S04]  /*3780*/  DFMA R20, R14, -UR4, R20 ;  /* 0x800000040e147c2b */ /* 0x000fc80008000014 */
[----:B------:R-:W0:Y:S08]  /*3790*/  F2F.F32.F64 R28, R22 ;  /* 0x00000016001c7310 */ /* 0x000e300000301000 */
[----:B------:R-:W1:Y:S08]  /*37a0*/  F2F.F32.F64 R4, R20 ;  /* 0x0000001400047310 */ /* 0x000e700000301000 */
[----:B0-----:R-:W0:Y:S08]  /*37b0*/  FRND.CEIL R27, R28 ;  /* 0x0000001c001b7307 */ /* 0x001e300000209000 */
[----:B-1----:R-:W1:Y:S01]  /*37c0*/  FRND.FLOOR R31, R4 ;  /* 0x00000004001f7307 */ /* 0x002e620000205000 */
[----:B0-----:R-:W-:-:S07]  /*37d0*/  FSETP.GE.AND P1, PT, R27, R6, PT ;  /* 0x000000061b00720b */ /* 0x001fce0003f26000 */
[----:B------:R-:W0:Y:S01]  /*37e0*/  FRND.FLOOR R30, R28 ;  /* 0x0000001c001e7307 */ /* 0x000e220000205000 */
[----:B-1----:R-:W-:-:S07]  /*37f0*/  FSETP.LT.OR P5, PT, R31, RZ, P1 ;  /* 0x000000ff1f00720b */ /* 0x002fce0000fa1400 */
[----:B------:R-:W1:Y:S01]  /*3800*/  FRND.CEIL R32, R4 ;  /* 0x0000000400207307 */ /* 0x000e620000209000 */
[----:B0-----:R-:W-:-:S04]  /*3810*/  FMNMX R29, R30, R31, PT ;  /* 0x0000001f1e1d7209 */ /* 0x001fc80003800000 */
[----:B------:R-:W-:Y:S01]  /*3820*/  FSETP.GEU.AND P6, PT, R29, RZ, PT ;  /* 0x000000ff1d00720b */ /* 0x000fe20003fce000 */
[----:B------:R-:W0:Y:S02]  /*3830*/  @!P5 LDC R37, c[0x0][0x3cc] ;  /* 0x0000f300ff25db82 */ /* 0x000e240000000800 */
[----:B------:R-:W-:Y:S01]  /*3840*/  @!P5 F2I.CEIL.NTZ R24, R28 ;  /* 0x0000001c0018d305 */ /* 0x000fe2000020b100 */
[----:B-1----:R-:W-:-:S04]  /*3850*/  FSETP.GE.AND P2, PT, R32, R5, PT ;  /* 0x000000052000720b */ /* 0x002fc80003f46000 */
[----:B------:R-:W-:Y:S01]  /*3860*/  FSETP.LT.OR P2, PT, R30, RZ, P2 ;  /* 0x000000ff1e00720b */ /* 0x000fe20001741400 */
[----:B------:R-:W1:Y:S02]  /*3870*/  @!P5 LDC.64 R20, c[0x0][0x388] ;  /* 0x0000e200ff14db82 */ /* 0x000e640000000a00 */
[----:B------:R-:W0:Y:S06]  /*3880*/  @!P5 F2I.FLOOR.NTZ R25, R4 ;  /* 0x000000040019d305 */ /* 0x000e2c0000207100 */
[----:B------:R-:W2:Y:S02]  /*3890*/  @P6 LDC R23, c[0x0][0x3cc] ;  /* 0x0000f300ff176b82 */ /* 0x000ea40000000800 */
[----:B------:R-:W-:Y:S01]  /*38a0*/  @P6 F2I.FLOOR.NTZ R22, R28 ;  /* 0x0000001c00166305 */ /* 0x000fe20000207100 */
[----:B0-----:R-:W-:-:S07]  /*38b0*/  @!P5 IMAD R37, R24, R37, R25 ;  /* 0x000000251825d224 */ /* 0x001fce00078e0219 */
[----:B------:R-:W2:Y:S01]  /*38c0*/  @P6 F2I.FLOOR.NTZ R29, R4 ;  /* 0x00000004001d6305 */ /* 0x000ea20000207100 */
[----:B------:R-:W0:Y:S01]  /*38d0*/  @P6 LDC.64 R24, c[0x0][0x388] ;  /* 0x0000e200ff186b82 */ /* 0x000e220000000a00 */
[----:B-1----:R-:W-:-:S04]  /*38e0*/  @!P5 IMAD.WIDE R36, R37, 0x4, R20 ;  /* 0x000000042524d825 */ /* 0x002fc800078e0214 */
[----:B--2---:R-:W-:-:S03]  /*38f0*/  @P6 IMAD R21, R22, R23, R29 ;  /* 0x0000001716156224 */ /* 0x004fc600078e021d */
[----:B------:R-:W1:Y:S01]  /*3900*/  @!P2 LDC R29, c[0x0][0x3cc] ;  /* 0x0000f300ff1dab82 */ /* 0x000e620000000800 */
[----:B------:R-:W-:Y:S01]  /*3910*/  @!P2 F2I.FLOOR.NTZ R34, R28 ;  /* 0x0000001c0022a305 */ /* 0x000fe20000207100 */
[----:B------:R-:W2:Y:S01]  /*3920*/  @!P5 LDG.E R23, desc[UR6][R36.64] ;  /* 0x000000062417d981 */ /* 0x000ea2000c1e1900 */
[----:B0-----:R-:W-:-:S05]  /*3930*/  @P6 IMAD.WIDE R24, R21, 0x4, R24 ;  /* 0x0000000415186825 */ /* 0x001fca00078e0218 */
[----:B------:R-:W0:Y:S01]  /*3940*/  @!P2 LDC.64 R20, c[0x0][0x388] ;  /* 0x0000e200ff14ab82 */ /* 0x000e220000000a00 */
[----:B------:R-:W1:Y:S01]  /*3950*/  @!P2 F2I.CEIL.NTZ R33, R4 ;  /* 0x000000040021a305 */ /* 0x000e62000020b100 */
[----:B------:R3:W4:Y:S01]  /*3960*/  @P6 LDG.E R22, desc[UR6][R24.64] ;  /* 0x0000000618166981 */ /* 0x000722000c1e1900 */
[----:B-1----:R-:W-:-:S04]  /*3970*/  @!P2 IMAD R29, R34, R29, R33 ;  /* 0x0000001d221da224 */ /* 0x002fc800078e0221 */
[----:B0-----:R-:W-:-:S05]  /*3980*/  @!P2 IMAD.WIDE R34, R29, 0x4, R20 ;  /* 0x000000041d22a825 */ /* 0x001fca00078e0214 */
[----:B------:R0:W5:Y:S01]  /*3990*/  @!P2 LDG.E R33, desc[UR6][R34.64] ;  /* 0x000000062221a981 */ /* 0x000162000c1e1900 */
[----:B------:R-:W-:-:S13]  /*39a0*/  FSETP.GE.OR P1, PT, R32, R5, P1 ;  /* 0x000000052000720b */ /* 0x000fda0000f26400 */
[----:B---3--:R-:W1:Y:S01]  /*39b0*/  @!P1 LDC R24, c[0x0][0x3cc] ;  /* 0x0000f300ff189b82 */ /* 0x008e620000000800 */
[----:B------:R-:W-:Y:S07]  /*39c0*/  @!P1 F2I.CEIL.NTZ R36, R28 ;  /* 0x0000001c00249305 */ /* 0x000fee000020b100 */
[----:B------:R-:W3:Y:S01]  /*39d0*/  @!P1 LDC.64 R20, c[0x0][0x388] ;  /* 0x0000e200ff149b82 */ /* 0x000ee20000000a00 */
[----:B------:R-:W1:Y:S02]  /*39e0*/  @!P1 F2I.CEIL.NTZ R29, R4 ;  /* 0x00000004001d9305 */ /* 0x000e64000020b100 */
[----:B-1----:R-:W-:-:S04]  /*39f0*/  @!P1 IMAD R29, R36, R24, R29 ;  /* 0x00000018241d9224 */ /* 0x002fc800078e021d */
[----:B---3--:R-:W-:Y:S02]  /*3a00*/  @!P1 IMAD.WIDE R20, R29, 0x4, R20 ;  /* 0x000000041d149825 */ /* 0x008fe400078e0214 */
[----:B------:R-:W1:Y:S03]  /*3a10*/  @!P5 LDC R29, c[0x0][0x3cc] ;  /* 0x0000f300ff1ddb82 */ /* 0x000e660000000800 */
[----:B------:R3:W5:Y:S01]  /*3a20*/  @!P1 LDG.E R24, desc[UR6][R20.64] ;  /* 0x0000000614189981 */ /* 0x000762000c1e1900 */
[----:B------:R-:W-:Y:S01]  /*3a30*/  @!P5 F2I.CEIL.NTZ R25, R28 ;  /* 0x0000001c0019d305 */ /* 0x000fe2000020b100 */
[----:B------:R-:W-:Y:S01]  /*3a40*/  MOV R36, RZ ;  /* 0x000000ff00247202 */ /* 0x000fe20000000f00 */
[----:B------:R-:W-:-:S06]  /*3a50*/  FADD R30, R28, -R30 ;  /* 0x8000001e1c1e7221 */ /* 0x000fcc0000000000 */
[----:B0-----:R-:W1:Y:S01]  /*3a60*/  @!P5 F2I.FLOOR.NTZ R34, R4 ;  /* 0x000000040022d305 */ /* 0x001e620000207100 */
[----:B---3--:R-:W0:Y:S01]  /*3a70*/  @P6 LDC R20, c[0x0][0x3cc] ;  /* 0x0000f300ff146b82 */ /* 0x008e220000000800 */
[----:B-1----:R-:W-:Y:S02]  /*3a80*/  @!P5 IMAD R35, R25, R29, R34 ;  /* 0x0000001d1923d224 */ /* 0x002fe400078e0222 */
[----:B------:R-:W-:Y:S01]  /*3a90*/  FADD R25, -R4, R32 ;  /* 0x0000002004197221 */ /* 0x000fe20000000100 */
[----:B------:R-:W-:Y:S02]  /*3aa0*/  IMAD.MOV.U32 R34, RZ, RZ, RZ ;  /* 0x000000ffff227224 */ /* 0x000fe400078e00ff */
[----:B------:R-:W-:Y:S01]  /*3ab0*/  FADD R32, -R28, R27 ;  /* 0x0000001b1c207221 */ /* 0x000fe20000000100 */
[----:B------:R-:W-:Y:S01]  /*3ac0*/  HFMA2 R29, -RZ, RZ, 0, 0 ;  /* 0x00000000ff1d7431 */ /* 0x000fe200000001ff */
[----:B--2---:R-:W-:-:S05]  /*3ad0*/  @!P5 I2FP.F32.S32 R34, R23 ;  /* 0x000000170022d245 */ /* 0x004fca0000201400 */
[C---:B------:R-:W-:Y:S01]  /*3ae0*/  FMUL R34, R25.reuse, R34 ;  /* 0x0000002219227220 */ /* 0x040fe20000400000 */
[----:B----4-:R-:W-:Y:S02]  /*3af0*/  @P6 I2FP.F32.S32 R36, R22 ;  /* 0x0000001600246245 */ /* 0x010fe40000201400 */
[----:B------:R-:W1:Y:S03]  /*3b00*/  @!P5 LDC.64 R22, c[0x0][0x390] ;  /* 0x0000e400ff16db82 */ /* 0x000e660000000a00 */
[----:B------:R-:W-:-:S04]  /*3b10*/  FMUL R21, R25, R36 ;  /* 0x0000002419157220 */ /* 0x000fc80000400000 */
[----:B------:R-:W-:-:S04]  /*3b20*/  FMUL R21, R21, R32 ;  /* 0x0000002015157220 */ /* 0x000fc80000400000 */
[----:B------:R-:W-:Y:S02]  /*3b30*/  FFMA R27, R34, R30, R21 ;  /* 0x0000001e221b7223 */ /* 0x000fe40000000015 */
[----:B------:R-:W-:Y:S01]  /*3b40*/  @P6 F2I.FLOOR.NTZ R21, R28 ;  /* 0x0000001c00156305 */ /* 0x000fe20000207100 */
[----:B-----5:R-:W-:Y:S01]  /*3b50*/  @!P2 I2FP.F32.S32 R29, R33 ;  /* 0x00000021001da245 */ /* 0x020fe20000201400 */
[----:B-1----:R-:W-:-:S06]  /*3b60*/  @!P5 IMAD.WIDE R22, R35, 0x4, R22 ;  /* 0x000000042316d825 */ /* 0x002fcc00078e0216 */
[----:B------:R-:W0:Y:S01]  /*3b70*/  @P6 F2I.FLOOR.NTZ R33, R4 ;  /* 0x0000000400216305 */ /* 0x000e220000207100 */
[----:B------:R1:W2:Y:S01]  /*3b80*/  @!P5 LDG.E R22, desc[UR6][R22.64] ;  /* 0x000000061616d981 */ /* 0x0002a2000c1e1900 */
[----:B0-----:R-:W-:Y:S02]  /*3b90*/  @P6 IMAD R33, R21, R20, R33 ;  /* 0x0000001415216224 */ /* 0x001fe400078e0221 */
[----:B------:R-:W0:Y:S02]  /*3ba0*/  @P6 LDC.64 R20, c[0x0][0x390] ;  /* 0x0000e400ff146b82 */ /* 0x000e240000000a00 */
[----:B0-----:R-:W-:-:S06]  /*3bb0*/  @P6 IMAD.WIDE R36, R33, 0x4, R20 ;  /* 0x0000000421246825 */ /* 0x001fcc00078e0214 */
[----:B------:R-:W0:Y:S01]  /*3bc0*/  @!P2 LDC R20, c[0x0][0x3cc] ;  /* 0x0000f300ff14ab82 */ /* 0x000e220000000800 */
[----:B------:R-:W-:Y:S01]  /*3bd0*/  @!P2 F2I.FLOOR.NTZ R21, R28 ;  /* 0x0000001c0015a305 */ /* 0x000fe20000207100 */
[----:B------:R-:W3:Y:S07]  /*3be0*/  @P6 LDG.E R36, desc[UR6][R36.64] ;  /* 0x0000000624246981 */ /* 0x000eee000c1e1900 */
[----:B------:R-:W0:Y:S02]  /*3bf0*/  @!P2 F2I.CEIL.NTZ R33, R4 ;  /* 0x000000040021a305 */ /* 0x000e24000020b100 */
[----:B0-----:R-:W-:-:S02]  /*3c00*/  @!P2 IMAD R33, R21, R20, R33 ;  /* 0x000000141521a224 */ /* 0x001fc400078e0221 */
[----:B------:R-:W0:Y:S01]  /*3c10*/  @!P2 LDC.64 R20, c[0x0][0x390] ;  /* 0x0000e400ff14ab82 */ /* 0x000e220000000a00 */
[----:B------:R-:W-:-:S04]  /*3c20*/  FADD R34, R4, -R31 ;  /* 0x8000001f04227221 */ /* 0x000fc80000000000 */
[----:B------:R-:W-:-:S04]  /*3c30*/  FMUL R29, R34, R29 ;  /* 0x0000001d221d7220 */ /* 0x000fc80000400000 */
[----:B------:R-:W-:Y:S01]  /*3c40*/  FFMA R27, R32, R29, R27 ;  /* 0x0000001d201b7223 */ /* 0x000fe2000000001b */
[----:B0-----:R-:W-:Y:S02]  /*3c50*/  @!P2 IMAD.WIDE R20, R33, 0x4, R20 ;  /* 0x000000042114a825 */ /* 0x001fe400078e0214 */
[----:B------:R-:W0:Y:S03]  /*3c60*/  @!P1 LDC R33, c[0x0][0x3cc] ;  /* 0x0000f300ff219b82 */ /* 0x000e260000000800 */
[----:B------:R4:W5:Y:S01]  /*3c70*/  @!P2 LDG.E R29, desc[UR6][R20.64] ;  /* 0x00000006141da981 */ /* 0x000962000c1e1900 */
[----:B-1----:R-:W-:Y:S01]  /*3c80*/  IMAD.MOV.U32 R23, RZ, RZ, RZ ;  /* 0x000000ffff177224 */ /* 0x002fe200078e00ff */
[----:B------:R-:W-:Y:S01]  /*3c90*/  @!P1 I2FP.F32.S32 R23, R24 ;  /* 0x0000001800179245 */ /* 0x000fe20000201400 */
[----:B------:R-:W-:Y:S02]  /*3ca0*/  @!P1 F2I.CEIL.NTZ R31, R4 ;  /* 0x00000004001f9305 */ /* 0x000fe4000020b100 */
[----:B----4-:R-:W1:Y:S06]  /*3cb0*/  @!P1 LDC.64 R20, c[0x0][0x390] ;  /* 0x0000e400ff149b82 */ /* 0x010e6c0000000a00 */
[----:B------:R-:W0:Y:S02]  /*3cc0*/  @!P1 F2I.CEIL.NTZ R24, R28 ;  /* 0x0000001c00189305 */ /* 0x000e24000020b100 */
[----:B0-----:R-:W-:-:S04]  /*3cd0*/  @!P1 IMAD R31, R24, R33, R31 ;  /* 0x00000021181f9224 */ /* 0x001fc800078e021f */
[----:B-1----:R-:W-:-:S04]  /*3ce0*/  @!P1 IMAD.WIDE R20, R31, 0x4, R20 ;  /* 0x000000041f149825 */ /* 0x002fc800078e0214 */
[----:B------:R-:W-:Y:S01]  /*3cf0*/  FMUL R23, R34, R23 ;  /* 0x0000001722177220 */ /* 0x000fe20000400000 */
[----:B------:R-:W0:Y:S01]  /*3d00*/  @!P5 LDC R31, c[0x0][0x3cc] ;  /* 0x0000f300ff1fdb82 */ /* 0x000e220000000800 */
[----:B------:R1:W4:Y:S02]  /*3d10*/  @!P1 LDG.E R35, desc[UR6][R20.64] ;  /* 0x0000000614239981 */ /* 0x000324000c1e1900 */
[----:B------:R-:W-:Y:S01]  /*3d20*/  FFMA R24, R30, R23, R27 ;  /* 0x000000171e187223 */ /* 0x000fe2000000001b */
[----:B------:R-:W-:Y:S01]  /*3d30*/  MOV R23, RZ ;  /* 0x000000ff00177202 */ /* 0x000fe20000000f00 */
[----:B------:R-:W-:Y:S08]  /*3d40*/  @!P5 F2I.CEIL.NTZ R27, R28 ;  /* 0x0000001c001bd305 */ /* 0x000ff0000020b100 */
[----:B-1----:R-:W-:Y:S08]  /*3d50*/  @!P1 F2I.CEIL.NTZ R20, R4 ;  /* 0x0000000400149305 */ /* 0x002ff0000020b100 */
[----:B------:R-:W-:Y:S01]  /*3d60*/  @P6 F2I.FLOOR.NTZ R37, R28 ;  /* 0x0000001c00256305 */ /* 0x000fe20000207100 */
[----:B------:R-:W-:-:S02]  /*3d70*/  MOV R33, RZ ;  /* 0x000000ff00217202 */ /* 0x000fc40000000f00 */
[----:B--2---:R-:W-:Y:S01]  /*3d80*/  @!P5 I2FP.F32.S32 R23, R22 ;  /* 0x000000160017d245 */ /* 0x004fe20000201400 */
[----:B------:R-:W-:-:S04]  /*3d90*/  HFMA2 R22, -RZ, RZ, 0, 0 ;  /* 0x00000000ff167431 */ /* 0x000fc800000001ff */
[C---:B------:R-:W-:Y:S01]  /*3da0*/  FMUL R23, R25.reuse, R23 ;  /* 0x0000001719177220 */ /* 0x040fe20000400000 */
[----:B---3--:R-:W-:Y:S02]  /*3db0*/  @P6 I2FP.F32.S32 R22, R36 ;  /* 0x0000002400166245 */ /* 0x008fe40000201400 */
[----:B------:R-:W0:Y:S03]  /*3dc0*/  @!P5 F2I.FLOOR.NTZ R36, R4 ;  /* 0x000000040024d305 */ /* 0x000e260000207100 */
[----:B------:R-:W-:Y:S02]  /*3dd0*/  FMUL R21, R25, R22 ;  /* 0x0000001619157220 */ /* 0x000fe40000400000 */
[----:B------:R-:W1:Y:S02]  /*3de0*/  @!P1 LDC R22, c[0x0][0x3cc] ;  /* 0x0000f300ff169b82 */ /* 0x000e640000000800 */
[----:B------:R-:W-:-:S04]  /*3df0*/  FMUL R21, R32, R21 ;  /* 0x0000001520157220 */ /* 0x000fc80000400000 */
[----:B------:R-:W-:Y:S01]  /*3e00*/  FFMA R23, R30, R23, R21 ;  /* 0x000000171e177223 */ /* 0x000fe20000000015 */
[----:B------:R-:W-:Y:S02]  /*3e10*/  IMAD.MOV.U32 R21, RZ, RZ, RZ ;  /* 0x000000ffff157224 */ /* 0x000fe400078e00ff */
[----:B0-----:R-:W-:Y:S02]  /*3e20*/  @!P5 IMAD R36, R27, R31, R36 ;  /* 0x0000001f1b24d224 */ /* 0x001fe400078e0224 */
[----:B------:R-:W1:Y:S01]  /*3e30*/  @!P1 F2I.CEIL.NTZ R31, R28 ;  /* 0x0000001c001f9305 */ /* 0x000e62000020b100 */
[----:B-----5:R-:W-:-:S05]  /*3e40*/  @!P2 I2FP.F32.S32 R21, R29 ;  /* 0x0000001d0015a245 */ /* 0x020fca0000201400 */
[----:B------:R-:W-:-:S04]  /*3e50*/  FMUL R21, R34, R21 ;  /* 0x0000001522157220 */ /* 0x000fc80000400000 */
[----:B------:R-:W-:Y:S02]  /*3e60*/  FFMA R27, R32, R21, R23 ;  /* 0x00000015201b7223 */ /* 0x000fe40000000017 */
[----:B------:R-:W0:Y:S01]  /*3e70*/  @P6 LDC R21, c[0x0][0x3cc] ;  /* 0x0000f300ff156b82 */ /* 0x000e220000000800 */
[----:B-1----:R-:W-:Y:S02]  /*3e80*/  @!P1 IMAD R31, R31, R22, R20 ;  /* 0x000000161f1f9224 */ /* 0x002fe400078e0214 */
[----:B------:R-:W0:Y:S05]  /*3e90*/  @P6 F2I.FLOOR.NTZ R20, R4 ;  /* 0x0000000400146305 */ /* 0x000e2a0000207100 */
[----:B------:R-:W1:Y:S03]  /*3ea0*/  @!P5 LDC.64 R22, c[0x0][0x3a0] ;  /* 0x0000e800ff16db82 */ /* 0x000e660000000a00 */
[----:B------:R-:W-:Y:S01]  /*3eb0*/  @!P2 F2I.FLOOR.NTZ R29, R28 ;  /* 0x0000001c001da305 */ /* 0x000fe20000207100 */
[----:B0-----:R-:W-:-:S04]  /*3ec0*/  @P6 IMAD R37, R37, R21, R20 ;  /* 0x0000001525256224 */ /* 0x001fc800078e0214 */
[----:B------:R-:W0:Y:S03]  /*3ed0*/  @!P2 LDC R21, c[0x0][0x3cc] ;  /* 0x0000f300ff15ab82 */ /* 0x000e260000000800 */
[----:B------:R-:W0:Y:S02]  /*3ee0*/  @!P2 F2I.CEIL.NTZ R20, R4 ;  /* 0x000000040014a305 */ /* 0x000e24000020b100 */
[----:B0-----:R-:W-:-:S03]  /*3ef0*/  @!P2 IMAD R29, R29, R21, R20 ;  /* 0x000000151d1da224 */ /* 0x001fc600078e0214 */
[----:B------:R-:W0:Y:S02]  /*3f00*/  @P6 LDC.64 R20, c[0x0][0x3a0] ;  /* 0x0000e800ff146b82 */ /* 0x000e240000000a00 */
[----:B0-----:R-:W-:-:S06]  /*3f10*/  @P6 IMAD.WIDE R20, R37, 0x4, R20 ;  /* 0x0000000425146825 */ /* 0x001fcc00078e0214 */
[----:B------:R-:W2:Y:S01]  /*3f20*/  @P6 LDG.E R20, desc[UR6][R20.64] ;  /* 0x0000000614146981 */ /* 0x000ea2000c1e1900 */
[----:B-1----:R-:W-:Y:S01]  /*3f30*/  @!P5 IMAD.WIDE R22, R36, 0x4, R22 ;  /* 0x000000042416d825 */ /* 0x002fe200078e0216 */
[----:B----4-:R-:W-:-:S04]  /*3f40*/  @!P1 I2FP.F32.S32 R33, R35 ;  /* 0x0000002300219245 */ /* 0x010fc80000201400 */
[----:B------:R0:W3:Y:S01]  /*3f50*/  @!P5 LDG.E R35, desc[UR6][R22.64] ;  /* 0x000000061623d981 */ /* 0x0000e2000c1e1900 */
[----:B------:R-:W-:Y:S01]  /*3f60*/  IMAD.MOV.U32 R36, RZ, RZ, RZ ;  /* 0x000000ffff247224 */ /* 0x000fe200078e00ff */
[----:B0-----:R-:W0:Y:S01]  /*3f70*/  @!P1 LDC.64 R22, c[0x0][0x3a0] ;  /* 0x0000e800ff169b82 */ /* 0x001e220000000a00 */
[----:B------:R-:W-:Y:S02]  /*3f80*/  HFMA2 R28, -RZ, RZ, 0, 0 ;  /* 0x00000000ff1c7431 */ /* 0x000fe400000001ff */
[----:B0-----:R-:W-:Y:S01]  /*3f90*/  @!P1 IMAD.WIDE R22, R31, 0x4, R22 ;  /* 0x000000041f169825 */ /* 0x001fe200078e0216 */
[----:B--2---:R-:W-:-:S04]  /*3fa0*/  @P6 I2FP.F32.S32 R36, R20 ;  /* 0x0000001400246245 */ /* 0x004fc80000201400 */
[----:B------:R-:W0:Y:S01]  /*3fb0*/  @!P2 LDC.64 R20, c[0x0][0x3a0] ;  /* 0x0000e800ff14ab82 */ /* 0x000e220000000a00 */
[----:B---3--:R-:W-:-:S05]  /*3fc0*/  @!P5 I2FP.F32.S32 R28, R35 ;  /* 0x00000023001cd245 */ /* 0x008fca0000201400 */
[C---:B------:R-:W-:Y:S01]  /*3fd0*/  FMUL R28, R25.reuse, R28 ;  /* 0x0000001c191c7220 */ /* 0x040fe20000400000 */
[----:B------:R-:W-:Y:S02]  /*3fe0*/  FMUL R25, R25, R36 ;  /* 0x0000002419197220 */ /* 0x000fe40000400000 */
[----:B------:R-:W1:Y:S01]  /*3ff0*/  LDC.64 R36, c[0x0][0x3c0] ;  /* 0x0000f000ff247b82 */ /* 0x000e620000000a00 */
[----:B0-----:R-:W-:Y:S02]  /*4000*/  @!P2 IMAD.WIDE R20, R29, 0x4, R20 ;  /* 0x000000041d14a825 */ /* 0x001fe400078e0214 */
[----:B------:R0:W2:Y:S04]  /*4010*/  @!P1 LDG.E R29, desc[UR6][R22.64] ;  /* 0x00000006161d9981 */ /* 0x0000a8000c1e1900 */
[----:B------:R3:W4:Y:S01]  /*4020*/  @!P2 LDG.E R31, desc[UR6][R20.64] ;  /* 0x00000006141fa981 */ /* 0x000722000c1e1900 */
[----:B0-----:R-:W0:Y:S08]  /*4030*/  LDC.64 R22, c[0x0][0x3b8] ;  /* 0x0000ee00ff167b82 */ /* 0x001e300000000a00 */
[----:B---3--:R-:W3:Y:S01]  /*4040*/  LDC.64 R20, c[0x0][0x3b0] ;  /* 0x0000ec00ff147b82 */ /* 0x008ee20000000a00 */
[----:B-1----:R-:W-:-:S06]  /*4050*/  IMAD.WIDE.U32 R36, R8, 0x4, R36 ;  /* 0x0000000408247825 */ /* 0x002fcc00078e0024 */
[----:B------:R-:W5:Y:S01]  /*4060*/  LDG.E R36, desc[UR6][R36.64] ;  /* 0x0000000624247981 */ /* 0x000f62000c1e1900 */
[----:B0-----:R-:W-:-:S06]  /*4070*/  IMAD.WIDE.U32 R22, R8, 0x4, R22 ;  /* 0x0000000408167825 */ /* 0x001fcc00078e0016 */
[----:B------:R-:W5:Y:S01]  /*4080*/  LDG.E R22, desc[UR6][R22.64] ;  /* 0x0000000616167981 */ /* 0x000f62000c1e1900 */
[----:B---3--:R-:W-:-:S05]  /*4090*/  IMAD.WIDE.U32 R20, R8, 0x4, R20 ;  /* 0x0000000408147825 */ /* 0x008fca00078e0014 */
[----:B------:R0:W3:Y:S01]  /*40a0*/  LDG.E R35, desc[UR6][R20.64] ;  /* 0x0000000614237981 */ /* 0x0000e2000c1e1900 */
[----:B------:R-:W-:-:S04]  /*40b0*/  FMUL R25, R32, R25 ;  /* 0x0000001920197220 */ /* 0x000fc80000400000 */
[----:B------:R-:W-:Y:S01]  /*40c0*/  FFMA R25, R30, R28, R25 ;  /* 0x0000001c1e197223 */ /* 0x000fe20000000019 */
[----:B------:R-:W-:Y:S01]  /*40d0*/  MOV R28, RZ ;  /* 0x000000ff001c7202 */ /* 0x000fe20000000f00 */
[----:B------:R-:W-:-:S04]  /*40e0*/  FMUL R33, R34, R33 ;  /* 0x0000002122217220 */ /* 0x000fc80000400000 */
[----:B0-----:R-:W-:Y:S01]  /*40f0*/  FFMA R20, R30, R33, R27 ;  /* 0x000000211e147223 */ /* 0x001fe2000000001b */
[----:B----4-:R-:W-:Y:S01]  /*4100*/  @!P2 I2FP.F32.S32 R28, R31 ;  /* 0x0000001f001ca245 */ /* 0x010fe20000201400 */
[----:B------:R-:W-:-:S04]  /*4110*/  HFMA2 R31, -RZ, RZ, 0, 0 ;  /* 0x00000000ff1f7431 */ /* 0x000fc800000001ff */
[----:B------:R-:W-:Y:S01]  /*4120*/  FMUL R28, R34, R28 ;  /* 0x0000001c221c7220 */ /* 0x000fe20000400000 */
[----:B--2---:R-:W-:-:S03]  /*4130*/  @!P1 I2FP.F32.S32 R31, R29 ;  /* 0x0000001d001f9245 */ /* 0x004fc60000201400 */
[----:B------:R-:W-:Y:S02]  /*4140*/  FFMA R25, R32, R28, R25 ;  /* 0x0000001c20197223 */ /* 0x000fe40000000019 */
[----:B------:R-:W-:-:S04]  /*4150*/  FMUL R34, R34, R31 ;  /* 0x0000001f22227220 */ /* 0x000fc80000400000 */
[----:B------:R-:W-:Y:S01]  /*4160*/  FFMA R25, R30, R34, R25 ;  /* 0x000000221e197223 */ /* 0x000fe20000000019 */
[----:B-----5:R-:W-:Y:S02]  /*4170*/  I2FP.F32.S32 R36, R36 ;  /* 0x0000002400247245 */ /* 0x020fe40000201400 */
[----:B------:R-:W-:Y:S02]  /*4180*/  I2FP.F32.S32 R23, R22 ;  /* 0x0000001600177245 */ /* 0x000fe40000201400 */
[----:B---3--:R-:W-:-:S03]  /*4190*/  I2FP.F32.S32 R21, R35 ;  /* 0x0000002300157245 */ /* 0x008fc60000201400 */
[----:B------:R-:W-:Y:S02]  /*41a0*/  FADD R20, -R23, R20 ;  /* 0x0000001417147221 */ /* 0x000fe40000000100 */
[----:B------:R-:W-:-:S04]  /*41b0*/  FADD R21, -R21, R24 ;  /* 0x0000001815157221 */ /* 0x000fc80000000100 */
[----:B------:R-:W-:Y:S01]  /*41c0*/  FFMA R21, R21, R21, R26 ;  /* 0x0000001515157223 */ /* 0x000fe2000000001a */
[----:B------:R-:W-:-:S03]  /*41d0*/  FADD R26, -R36, R25 ;  /* 0x00000019241a7221 */ /* 0x000fc60000000100 */
[----:B------:R-:W-:-:S04]  /*41e0*/  FFMA R21, R20, R20, R21 ;  /* 0x0000001414157223 */ /* 0x000fc80000000015 */
[----:B------:R-:W-:Y:S01]  /*41f0*/  FFMA R26, R26, R26, R21 ;  /* 0x0000001a1a1a7223 */ /* 0x000fe20000000015 */
[----:B------:R-:W-:Y:S06]  /*4200*/  BRA `(.L_x_37) ;  /* 0x0000000000e47947 */ /* 0x000fec0003800000 */
.L_x_64:
[----:B------:R-:W-:-:S04]  /*4210*/  I2FP.F32.S32 R4, R11 ;  /* 0x0000000b00047245 */ /* 0x000fc80000201400 */
[----:B------:R-:W-:-:S04]  /*4220*/  FSETP.GE.AND P1, PT, R4, R5, PT ;  /* 0x000000050400720b */ /* 0x000fc80003f26000 */
[----:B------:R-:W-:-:S04]  /*4230*/  ISETP.LT.OR P1, PT, R11, RZ, P1 ;  /* 0x000000ff0b00720c */ /* 0x000fc80000f21670 */
[----:B------:R-:W-:-:S13]  /*4240*/  PLOP3.LUT P1, PT, P0, P1, PT, 0xf8, 0x8f ;  /* 0x00000000008f781c */ /* 0x000fda0000723f70 */
[----:B------:R-:W-:Y:S05]  /*4250*/  @P1 BRA `(.L_x_38) ;  /* 0x0000000000881947 */ /* 0x000fea0003800000 */
[----:B------:R-:W0:Y:S01]  /*4260*/  LDC.64 R32, c[0x0][0x388] ;  /* 0x0000e200ff207b82 */ /* 0x000e220000000a00 */
[----:B------:R-:W1:Y:S01]  /*4270*/  LDCU UR4, c[0x0][0x3cc] ;  /* 0x00007980ff0477ac */ /* 0x000e620008000800 */
[----:B------:R-:W1:Y:S06]  /*4280*/  F2I.TRUNC.NTZ R34, R4 ;  /* 0x0000000400227305 */ /* 0x000e6c000020f100 */
[----:B------:R-:W2:Y:S08]  /*4290*/  LDC.64 R30, c[0x0][0x3b0] ;  /* 0x0000ec00ff1e7b82 */ /* 0x000eb00000000a00 */
[----:B------:R-:W3:Y:S01]  /*42a0*/  LDC.64 R28, c[0x0][0x390] ;  /* 0x0000e400ff1c7b82 */ /* 0x000ee20000000a00 */
[----:B-1----:R-:W-:-:S07]  /*42b0*/  IMAD R27, R9, UR4, R34 ;  /* 0x00000004091b7c24 */ /* 0x002fce000f8e0222 */
[----:B------:R-:W1:Y:S01]  /*42c0*/  LDC.64 R24, c[0x0][0x3b8] ;  /* 0x0000ee00ff187b82 */ /* 0x000e620000000a00 */
[----:B0-----:R-:W-:-:S06]  /*42d0*/  IMAD.WIDE R32, R27, 0x4, R32 ;  /* 0x000000041b207825 */ /* 0x001fcc00078e0220 */
[----:B------:R-:W4:Y:S01]  /*42e0*/  LDG.E R32, desc[UR6][R32.64] ;  /* 0x0000000620207981 */ /* 0x000f22000c1e1900 */
[----:B------:R-:W0:Y:S08]  /*42f0*/  LDC.64 R20, c[0x0][0x3c0] ;  /* 0x0000f000ff147b82 */ /* 0x000e300000000a00 */
[----:B------:R-:W5:Y:S01]  /*4300*/  LDC.64 R22, c[0x0][0x3a0] ;  /* 0x0000e800ff167b82 */ /* 0x000f620000000a00 */
[----:B--2---:R-:W-:-:S04]  /*4310*/  IMAD.WIDE.U32 R30, R8, 0x4, R30 ;  /* 0x00000004081e7825 */ /* 0x004fc800078e001e */
[----:B---3--:R-:W-:Y:S02]  /*4320*/  IMAD.WIDE R28, R27, 0x4, R28 ;  /* 0x000000041b1c7825 */ /* 0x008fe400078e021c */
[----:B------:R-:W4:Y:S02]  /*4330*/  LDG.E R31, desc[UR6][R30.64] ;  /* 0x000000061e1f7981 */ /* 0x000f24000c1e1900 */
[C---:B-1----:R-:W-:Y:S02]  /*4340*/  IMAD.WIDE.U32 R24, R8.reuse, 0x4, R24 ;  /* 0x0000000408187825 */ /* 0x042fe400078e0018 */
[----:B------:R-:W2:Y:S04]  /*4350*/  LDG.E R28, desc[UR6][R28.64] ;  /* 0x000000061c1c7981 */ /* 0x000ea8000c1e1900 */
[----:B------:R-:W2:Y:S01]  /*4360*/  LDG.E R25, desc[UR6][R24.64] ;  /* 0x0000000618197981 */ /* 0x000ea2000c1e1900 */
[----:B0-----:R-:W-:-:S06]  /*4370*/  IMAD.WIDE.U32 R20, R8, 0x4, R20 ;  /* 0x0000000408147825 */ /* 0x001fcc00078e0014 */
[----:B------:R-:W3:Y:S01]  /*4380*/  LDG.E R21, desc[UR6][R20.64] ;  /* 0x0000000614157981 */ /* 0x000ee2000c1e1900 */
[----:B-----5:R-:W-:-:S06]  /*4390*/  IMAD.WIDE R22, R27, 0x4, R22 ;  /* 0x000000041b167825 */ /* 0x020fcc00078e0216 */
[----:B------:R-:W3:Y:S01]  /*43a0*/  LDG.E R22, desc[UR6][R22.64] ;  /* 0x0000000616167981 */ /* 0x000ee2000c1e1900 */
[----:B----4-:R-:W-:-:S04]  /*43b0*/  IMAD.IADD R32, R32, 0x1, -R31 ;  /* 0x0000000120207824 */ /* 0x010fc800078e0a1f */
[----:B------:R-:W-:Y:S01]  /*43c0*/  IMAD R32, R32, R32, RZ ;  /* 0x0000002020207224 */ /* 0x000fe200078e02ff */
[----:B--2---:R-:W-:-:S05]  /*43d0*/  IADD3 R27, PT, PT, -R25, R28, RZ ;  /* 0x0000001c191b7210 */ /* 0x004fca0007ffe1ff */
[----:B------:R-:W-:Y:S01]  /*43e0*/  IMAD R30, R27, R27, RZ ;  /* 0x0000001b1b1e7224 */ /* 0x000fe200078e02ff */
[----:B------:R-:W-:Y:S02]  /*43f0*/  I2FP.F32.U32 R27, R32 ;  /* 0x00000020001b7245 */ /* 0x000fe40000201000 */
[----:B---3--:R-:W-:-:S03]  /*4400*/  IADD3 R31, PT, PT, -R21, R22, RZ ;  /* 0x00000016151f7210 */ /* 0x008fc60007ffe1ff */
[----:B------:R-:W-:Y:S01]  /*4410*/  FADD R27, R26, R27 ;  /* 0x0000001b1a1b7221 */ /* 0x000fe20000000000 */
[----:B------:R-:W-:Y:S01]  /*4420*/  I2FP.F32.U32 R30, R30 ;  /* 0x0000001e001e7245 */ /* 0x000fe20000201000 */
[----:B------:R-:W-:-:S04]  /*4430*/  IMAD R31, R31, R31, RZ ;  /* 0x0000001f1f1f7224 */ /* 0x000fc800078e02ff */
[----:B------:R-:W-:Y:S01]  /*4440*/  FADD R27, R27, R30 ;  /* 0x0000001e1b1b7221 */ /* 0x000fe20000000000 */
[----:B------:R-:W-:-:S05]  /*4450*/  I2FP.F32.U32 R26, R31 ;  /* 0x0000001f001a7245 */ /* 0x000fca0000201000 */
[----:B------:R-:W-:Y:S01]  /*4460*/  FADD R26, R27, R26 ;  /* 0x0000001a1b1a7221 */ /* 0x000fe20000000000 */
[----:B------:R-:W-:Y:S06]  /*4470*/  BRA `(.L_x_37) ;  /* 0x0000000000487947 */ /* 0x000fec0003800000 */
.L_x_38:
[----:B------:R-:W0:Y:S08]  /*4480*/  LDC.64 R24, c[0x0][0x3b0] ;  /* 0x0000ec00ff187b82 */ /* 0x000e300000000a00 */
[----:B------:R-:W1:Y:S08]  /*4490*/  LDC.64 R22, c[0x0][0x3b8] ;  /* 0x0000ee00ff167b82 */ /* 0x000e700000000a00 */
[----:B------:R-:W2:Y:S01]  /*44a0*/  LDC.64 R20, c[0x0][0x3c0] ;  /* 0x0000f000ff147b82 */ /* 0x000ea20000000a00 */
[----:B0-----:R-:W-:-:S06]  /*44b0*/  IMAD.WIDE.U32 R24, R8, 0x4, R24 ;  /* 0x0000000408187825 */ /* 0x001fcc00078e0018 */
[----:B------:R-:W3:Y:S01]  /*44c0*/  LDG.E R24, desc[UR6][R24.64] ;  /* 0x0000000618187981 */ /* 0x000ee2000c1e1900 */
[----:B-1----:R-:W-:-:S06]  /*44d0*/  IMAD.WIDE.U32 R22, R8, 0x4, R22 ;  /* 0x0000000408167825 */ /* 0x002fcc00078e0016 */
[----:B------:R-:W4:Y:S01]  /*44e0*/  LDG.E R22, desc[UR6][R22.64] ;  /* 0x0000000616167981 */ /* 0x000f22000c1e1900 */
[----:B--2---:R-:W-:-:S06]  /*44f0*/  IMAD.WIDE.U32 R20, R8, 0x4, R20 ;  /* 0x0000000408147825 */ /* 0x004fcc00078e0014 */
[----:B------:R-:W2:Y:S01]  /*4500*/  LDG.E R20, desc[UR6][R20.64] ;  /* 0x0000000614147981 */ /* 0x000ea2000c1e1900 */
[----:B---3--:R-:W-:-:S05]  /*4510*/  IMAD R27, R24, R24, RZ ;  /* 0x00000018181b7224 */ /* 0x008fca00078e02ff */
[----:B------:R-:W-:Y:S01]  /*4520*/  I2FP.F32.U32 R27, R27 ;  /* 0x0000001b001b7245 */ /* 0x000fe20000201000 */
[----:B----4-:R-:W-:-:S04]  /*4530*/  IMAD R28, R22, R22, RZ ;  /* 0x00000016161c7224 */ /* 0x010fc800078e02ff */
[----:B------:R-:W-:Y:S01]  /*4540*/  FADD R27, R26, R27 ;  /* 0x0000001b1a1b7221 */ /* 0x000fe20000000000 */
[----:B------:R-:W-:Y:S01]  /*4550*/  I2FP.F32.U32 R28, R28 ;  /* 0x0000001c001c7245 */ /* 0x000fe20000201000 */
[----:B--2---:R-:W-:-:S04]  /*4560*/  IMAD R29, R20, R20, RZ ;  /* 0x00000014141d7224 */ /* 0x004fc800078e02ff */
[----:B------:R-:W-:Y:S01]  /*4570*/  FADD R27, R27, R28 ;  /* 0x0000001c1b1b7221 */ /* 0x000fe20000000000 */
[----:B------:R-:W-:-:S05]  /*4580*/  I2FP.F32.U32 R26, R29 ;  /* 0x0000001d001a7245 */ /* 0x000fca0000201000 */
[----:B------:R-:W-:-:S07]  /*4590*/  FADD R26, R27, R26 ;  /* 0x0000001a1b1a7221 */ /* 0x000fce0000000000 */
.L_x_37:
[----:B------:R-:W-:Y:S05]  /*45a0*/  BSYNC.RECONVERGENT B1 ;  /* 0x0000000000017941 */ /* 0x000fea0003800200 */
.L_x_36:
[----:B------:R-:W-:Y:S01]  /*45b0*/  DADD R18, R18, 1 ;  /* 0x3ff0000012127429 */ /* 0x000fe20000000000 */
[----:B------:R-:W-:Y:S01]  /*45c0*/  VIADD R10, R10, 0x1 ;  /* 0x000000010a0a7836 */ /* 0x000fe20000000000 */
[----:B------:R-:W-:Y:S02]  /*45d0*/  IADD3 R11, PT, PT, R11, 0x1, RZ ;  /* 0x000000010b0b7810 */ /* 0x000fe40007ffe0ff */
[----:B------:R-:W-:Y:S01]  /*45e0*/  IADD3 R8, PT, PT, R8, 0x1, RZ ;  /* 0x0000000108087810 */ /* 0x000fe20007ffe0ff */
[----:B------:R-:W-:Y:S06]  /*45f0*/  @P4 BRA `(.L_x_39) ;  /* 0xffffffe4006c4947 */ /* 0x000fec000383ffff */
[----:B------:R-:W-:Y:S05]  /*4600*/  @P3 BRA `(.L_x_40) ;  /* 0xffffffe400103947 */ /* 0x000fea000383ffff */
.L_x_35:
[----:B------:R-:W1:Y:S01]  /*4610*/  LDCU.64 UR4, c[0x0][0x3d0] ;  /* 0x00007a00ff0477ac */ /* 0x000e620008000a00 */
[----:B------:R-:W-:Y:S01]  /*4620*/  BSSY.RECONVERGENT B1, `(.L_x_41) ;  /* 0x000000f000017945 */ /* 0x000fe20003800200 */
[----:B-1----:R-:W-:-:S04]  /*4630*/  UIMAD UR4, UR4, UR5, URZ ;  /* 0x00000005040472a4 */ /* 0x002fc8000f8e02ff */
[----:B------:R-:W-:-:S06]  /*4640*/  UIMAD UR4, UR4, 0x3, URZ ;  /* 0x00000003040478a4 */ /* 0x000fcc000f8e02ff */
[----:B------:R-:W-:-:S04]  /*4650*/  I2FP.F32.S32 R5, UR4 ;  /* 0x0000000400057c45 */ /* 0x000fc80008201400 */
[----:B------:R-:W1:Y:S08]  /*4660*/  MUFU.RCP R2, R5 ;  /* 0x0000000500027308 */ /* 0x000e700000001000 */
[----:B------:R-:W2:Y:S01]  /*4670*/  FCHK P0, R26, R5 ;  /* 0x000000051a007302 */ /* 0x000ea20000000000 */
[----:B-1----:R-:W-:-:S04]  /*4680*/  FFMA R3, -R5, R2, 1 ;  /* 0x3f80000005037423 */ /* 0x002fc80000000102 */
[----:B------:R-:W-:-:S04]  /*4690*/  FFMA R3, R2, R3, R2 ;  /* 0x0000000302037223 */ /* 0x000fc80000000002 */
[----:B------:R-:W-:-:S04]  /*46a0*/  FFMA R2, R3, R26, RZ ;  /* 0x0000001a03027223 */ /* 0x000fc800000000ff */
[----:B------:R-:W-:-:S04]  /*46b0*/  FFMA R7, -R5, R2, R26 ;  /* 0x0000000205077223 */ /* 0x000fc8000000011a */
[----:B------:R-:W-:Y:S01]  /*46c0*/  FFMA R2, R3, R7, R2 ;  /* 0x0000000703027223 */ /* 0x000fe20000000002 */
[----:B--2---:R-:W-:Y:S06]  /*46d0*/  @!P0 BRA `(.L_x_42) ;  /* 0x00000000000c8947 */ /* 0x004fec0003800000 */
[----:B------:R-:W-:-:S07]  /*46e0*/  MOV R4, 0x4700 ;  /* 0x0000470000047802 */ /* 0x000fce0000000f00 */
[----:B0---4-:R-:W-:Y:S05]  /*46f0*/  CALL.REL.NOINC `($__internal_2_$__cuda_sm3x_div_rn_noftz_f32_slowpath) ;  /* 0x0000000800407944 */ /* 0x011fea0003c00000 */
[----:B------:R-:W-:-:S07]  /*4700*/  IMAD.MOV.U32 R2, RZ, RZ, R9 ;  /* 0x000000ffff027224 */ /* 0x000fce00078e0009 */
.L_x_42:
[----:B------:R-:W-:Y:S05]  /*4710*/  BSYNC.RECONVERGENT B1 ;  /* 0x0000000000017941 */ /* 0x000fea0003800200 */
.L_x_41:
[----:B------:R-:W-:Y:S01]  /*4720*/  IADD3 R4, PT, PT, R2, -0xd000000, RZ ;  /* 0xf300000002047810 */ /* 0x000fe20007ffe0ff */
[----:B------:R1:W2:Y:S01]  /*4730*/  MUFU.RSQ R3, R2 ;  /* 0x0000000200037308 */ /* 0x0002a20000001400 */
[----:B------:R-:W-:Y:S02]  /*4740*/  BSSY.RECONVERGENT B1, `(.L_x_34) ;  /* 0x000000a000017945 */ /* 0x000fe40003800200 */
[----:B------:R-:W-:-:S13]  /*4750*/  ISETP.GT.U32.AND P0, PT, R4, 0x727fffff, PT ;  /* 0x727fffff0400780c */ /* 0x000fda0003f04070 */
[----:B-1----:R-:W-:Y:S05]  /*4760*/  @!P0 BRA `(.L_x_43) ;  /* 0x00000000000c8947 */ /* 0x002fea0003800000 */
[----:B------:R-:W-:-:S07]  /*4770*/  MOV R8, 0x4790 ;  /* 0x0000479000087802 */ /* 0x000fce0000000f00 */
[----:B0-2-4-:R-:W-:Y:S05]  /*4780*/  CALL.REL.NOINC `($__internal_1_$__cuda_sm20_sqrt_rn_f32_slowpath) ;  /* 0x0000000400c07944 */ /* 0x015fea0003c00000 */
[----:B------:R-:W-:Y:S05]  /*4790*/  BRA `(.L_x_44) ;  /* 0x0000000000107947 */ /* 0x000fea0003800000 */
.L_x_43:
[C---:B--2---:R-:W-:Y:S01]  /*47a0*/  FMUL.FTZ R9, R3.reuse, R2 ;  /* 0x0000000203097220 */ /* 0x044fe20000410000 */
[----:B------:R-:W-:-:S03]  /*47b0*/  FMUL.FTZ R3, R3, 0.5 ;  /* 0x3f00000003037820 */ /* 0x000fc60000410000 */
[----:B------:R-:W-:-:S04]  /*47c0*/  FFMA R2, -R9, R9, R2 ;  /* 0x0000000909027223 */ /* 0x000fc80000000102 */
[----:B------:R-:W-:-:S07]  /*47d0*/  FFMA R9, R2, R3, R9 ;  /* 0x0000000302097223 */ /* 0x000fce0000000009 */
.L_x_44:
[----:B------:R-:W-:Y:S05]  /*47e0*/  BSYNC.RECONVERGENT B1 ;  /* 0x0000000000017941 */ /* 0x000fea0003800200 */
.L_x_34:
[----:B------:R-:W-:Y:S05]  /*47f0*/  BSYNC.RECONVERGENT B0 ;  /* 0x0000000000007941 */ /* 0x000fea0003800200 */
.L_x_33:
[----:B------:R-:W1:Y:S02]  /*4800*/  LDC.64 R2, c[0x0][0x3e0] ;  /* 0x0000f800ff027b82 */ /* 0x000e640000000a00 */
[----:B-1----:R-:W-:-:S05]  /*4810*/  IMAD.WIDE R2, R0, 0x4, R2 ;  /* 0x0000000400027825 */ /* 0x002fca00078e0202 */
[----:B------:R-:W-:Y:S01]  /*4820*/  STG.E desc[UR6][R2.64], R9 ;  /* 0x0000000902007986 */ /* 0x000fe2000c101906 */
[----:B------:R-:W-:Y:S05]  /*4830*/  EXIT ;  /* 0x000000000000794d */ /* 0x000fea0003800000 */
.L_x_21:
[----:B------:R-:W0:Y:S01]  /*4840*/  LDC.64 R2, c[0x0][0x3d8] ;  /* 0x0000f600ff027b82 */ /* 0x000e220000000a00 */
[----:B------:R-:W-:-:S07]  /*4850*/  MOV R7, 0xbf800000 ;  /* 0xbf80000000077802 */ /* 0x000fce0000000f00 */
[----:B------:R-:W1:Y:S01]  /*4860*/  LDC.64 R4, c[0x0][0x3e0] ;  /* 0x0000f800ff047b82 */ /* 0x000e620000000a00 */
[----:B0-----:R-:W-:-:S05]  /*4870*/  IMAD.WIDE R2, R0, 0x4, R2 ;  /* 0x0000000400027825 */ /* 0x001fca00078e0202 */
[----:B------:R-:W-:Y:S01]  /*4880*/  STG.E desc[UR6][R2.64], R7 ;  /* 0x0000000702007986 */ /* 0x000fe2000c101906 */
[----:B-1----:R-:W-:-:S05]  /*4890*/  IMAD.WIDE R4, R0, 0x4, R4 ;  /* 0x0000000400047825 */ /* 0x002fca00078e0204 */
[----:B------:R-:W-:Y:S01]  /*48a0*/  STG.E desc[UR6][R4.64], R7 ;  /* 0x0000000704007986 */ /* 0x000fe2000c101906 */
[----:B------:R-:W-:Y:S05]  /*48b0*/  EXIT ;  /* 0x000000000000794d */ /* 0x000fea0003800000 */
        .weak           $__internal_0_$__cuda_sm20_div_rn_f64_full
        .type           $__internal_0_$__cuda_sm20_div_rn_f64_full,@function
        .size           $__internal_0_$__cuda_sm20_div_rn_f64_full,($__internal_1_$__cuda_sm20_sqrt_rn_f32_slowpath - $__internal_0_$__cuda_sm20_div_rn_f64_full)
$__internal_0_$__cuda_sm20_div_rn_f64_full:
[C---:B------:R-:W-:Y:S01]  /*48c0*/  FSETP.GEU.AND P0, PT, |R13|.reuse, 1.469367938527859385e-39, PT ;  /* 0x001000000d00780b */ /* 0x040fe20003f0e200 */
[----:B------:R-:W-:Y:S01]  /*48d0*/  HFMA2 R20, -RZ, RZ, 0, 5.9604644775390625e-08 ;  /* 0x00000001ff147431 */ /* 0x000fe200000001ff */
[----:B------:R-:W-:Y:S01]  /*48e0*/  LOP3.LUT R14, R13, 0x800fffff, RZ, 0xc0, !PT ;  /* 0x800fffff0d0e7812 */ /* 0x000fe200078ec0ff */
[----:B------:R-:W-:Y:S01]  /*48f0*/  BSSY.RECONVERGENT B1, `(.L_x_45) ;  /* 0x0000055000017945 */ /* 0x000fe20003800200 */
[----:B------:R-:W-:Y:S01]  /*4900*/  MOV R11, R7 ;  /* 0x00000007000b7202 */ /* 0x000fe20000000f00 */
[----:B------:R-:W-:Y:S01]  /*4910*/  IMAD.MOV.U32 R7, RZ, RZ, 0x1ca00000 ;  /* 0x1ca00000ff077424 */ /* 0x000fe200078e00ff */
[----:B------:R-:W-:Y:S01]  /*4920*/  LOP3.LUT R15, R14, 0x3ff00000, RZ, 0xfc, !PT ;  /* 0x3ff000000e0f7812 */ /* 0x000fe200078efcff */
[----:B------:R-:W-:Y:S01]  /*4930*/  IMAD.MOV.U32 R14, RZ, RZ, R12 ;  /* 0x000000ffff0e7224 */ /* 0x000fe200078e000c */
[C---:B------:R-:W-:Y:S02]  /*4940*/  FSETP.GEU.AND P2, PT, |R11|.reuse, 1.469367938527859385e-39, PT ;  /* 0x001000000b00780b */ /* 0x040fe40003f4e200 */
[----:B------:R-:W-:-:S02]  /*4950*/  LOP3.LUT R5, R11, 0x7ff00000, RZ, 0xc0, !PT ;  /* 0x7ff000000b057812 */ /* 0x000fc400078ec0ff */
[----:B------:R-:W-:Y:S01]  /*4960*/  LOP3.LUT R26, R13, 0x7ff00000, RZ, 0xc0, !PT ;  /* 0x7ff000000d1a7812 */ /* 0x000fe200078ec0ff */
[----:B------:R-:W-:-:S03]  /*4970*/  @!P0 DMUL R14, R12, 8.98846567431157953865e+307 ;  /* 0x7fe000000c0e8828 */ /* 0x000fc60000000000 */
[----:B------:R-:W-:-:S03]  /*4980*/  ISETP.GE.U32.AND P1, PT, R5, R26, PT ;  /* 0x0000001a0500720c */ /* 0x000fc60003f26070 */
[----:B------:R-:W0:Y:S02]  /*4990*/  MUFU.RCP64H R21, R15 ;  /* 0x0000000f00157308 */ /* 0x000e240000001800 */
[----:B------:R-:W-:Y:S02]  /*49a0*/  @!P2 LOP3.LUT R22, R13, 0x7ff00000, RZ, 0xc0, !PT ;  /* 0x7ff000000d16a812 */ /* 0x000fe400078ec0ff */
[----:B------:R-:W-:Y:S02]  /*49b0*/  @!P2 MOV R24, RZ ;  /* 0x000000ff0018a202 */ /* 0x000fe40000000f00 */
[----:B------:R-:W-:Y:S02]  /*49c0*/  @!P2 ISETP.GE.U32.AND P3, PT, R5, R22, PT ;  /* 0x000000160500a20c */ /* 0x000fe40003f66070 */
[----:B------:R-:W-:Y:S02]  /*49d0*/  @!P0 LOP3.LUT R26, R15, 0x7ff00000, RZ, 0xc0, !PT ;  /* 0x7ff000000f1a8812 */ /* 0x000fe400078ec0ff */
[----:B------:R-:W-:-:S02]  /*49e0*/  @!P2 SEL R9, R7, 0x63400000, !P3 ;  /* 0x634000000709a807 */ /* 0x000fc40005800000 */
[----:B------:R-:W-:Y:S02]  /*49f0*/  IADD3 R27, PT, PT, R26, -0x1, RZ ;  /* 0xffffffff1a1b7810 */ /* 0x000fe40007ffe0ff */
[----:B------:R-:W-:Y:S01]  /*4a00*/  @!P2 LOP3.LUT R9, R9, 0x80000000, R11, 0xf8, !PT ;  /* 0x800000000909a812 */ /* 0x000fe200078ef80b */
[----:B0-----:R-:W-:-:S03]  /*4a10*/  DFMA R16, R20, -R14, 1 ;  /* 0x3ff000001410742b */ /* 0x001fc6000000080e */
[----:B------:R-:W-:Y:S01]  /*4a20*/  @!P2 LOP3.LUT R25, R9, 0x100000, RZ, 0xfc, !PT ;  /* 0x001000000919a812 */ /* 0x000fe200078efcff */
[----:B------:R-:W-:-:S04]  /*4a30*/  IMAD.MOV.U32 R9, RZ, RZ, R5 ;  /* 0x000000ffff097224 */ /* 0x000fc800078e0005 */
[----:B------:R-:W-:-:S08]  /*4a40*/  DFMA R16, R16, R16, R16 ;  /* 0x000000101010722b */ /* 0x000fd00000000010 */
[----:B------:R-:W-:Y:S01]  /*4a50*/  DFMA R20, R20, R16, R20 ;  /* 0x000000101414722b */ /* 0x000fe20000000014 */
[----:B------:R-:W-:Y:S02]  /*4a60*/  SEL R17, R7, 0x63400000, !P1 ;  /* 0x6340000007117807 */ /* 0x000fe40004800000 */
[----:B------:R-:W-:Y:S02]  /*4a70*/  MOV R16, R10 ;  /* 0x0000000a00107202 */ /* 0x000fe40000000f00 */
[----:B------:R-:W-:-:S03]  /*4a80*/  LOP3.LUT R17, R17, 0x800fffff, R11, 0xf8, !PT ;  /* 0x800fffff11117812 */ /* 0x000fc600078ef80b */
[----:B------:R-:W-:-:S03]  /*4a90*/  DFMA R22, R20, -R14, 1 ;  /* 0x3ff000001416742b */ /* 0x000fc6000000080e */
[----:B------:R-:W-:-:S05]  /*4aa0*/  @!P2 DFMA R16, R16, 2, -R24 ;  /* 0x400000001010a82b */ /* 0x000fca0000000818 */
[----:B------:R-:W-:-:S05]  /*4ab0*/  DFMA R22, R20, R22, R20 ;  /* 0x000000161416722b */ /* 0x000fca0000000014 */
[----:B------:R-:W-:-:S03]  /*4ac0*/  @!P2 LOP3.LUT R9, R17, 0x7ff00000, RZ, 0xc0, !PT ;  /* 0x7ff000001109a812 */ /* 0x000fc600078ec0ff */
[----:B------:R-:W-:Y:S01]  /*4ad0*/  DMUL R20, R22, R16 ;  /* 0x0000001016147228 */ /* 0x000fe20000000000 */
[----:B------:R-:W-:-:S04]  /*4ae0*/  IADD3 R19, PT, PT, R9, -0x1, RZ ;  /* 0xffffffff09137810 */ /* 0x000fc80007ffe0ff */
[----:B------:R-:W-:-:S03]  /*4af0*/  ISETP.GT.U32.AND P0, PT, R19, 0x7feffffe, PT ;  /* 0x7feffffe1300780c */ /* 0x000fc60003f04070 */
[----:B------:R-:W-:Y:S01]  /*4b00*/  DFMA R24, R20, -R14, R16 ;  /* 0x8000000e1418722b */ /* 0x000fe20000000010 */
[----:B------:R-:W-:-:S07]  /*4b10*/  ISETP.GT.U32.OR P0, PT, R27, 0x7feffffe, P0 ;  /* 0x7feffffe1b00780c */ /* 0x000fce0000704470 */
[----:B------:R-:W-:-:S06]  /*4b20*/  DFMA R20, R22, R24, R20 ;  /* 0x000000181614722b */ /* 0x000fcc0000000014 */
[----:B------:R-:W-:Y:S05]  /*4b30*/  @P0 BRA `(.L_x_46) ;  /* 0x00000000006c0947 */ /* 0x000fea0003800000 */
[----:B------:R-:W-:-:S04]  /*4b40*/  LOP3.LUT R10, R13, 0x7ff00000, RZ, 0xc0, !PT ;  /* 0x7ff000000d0a7812 */ /* 0x000fc800078ec0ff */
[CC--:B------:R-:W-:Y:S02]  /*4b50*/  VIADDMNMX R9, R5.reuse, -R10.reuse, 0xb9600000, !PT ;  /* 0xb960000005097446 */ /* 0x0c0fe4000780090a */
[----:B------:R-:W-:Y:S02]  /*4b60*/  ISETP.GE.U32.AND P0, PT, R5, R10, PT ;  /* 0x0000000a0500720c */ /* 0x000fe40003f06070 */
[----:B------:R-:W-:Y:S02]  /*4b70*/  VIMNMX R9, PT, PT, R9, 0x46a00000, PT ;  /* 0x46a0000009097848 */ /* 0x000fe40003fe0100 */
[----:B------:R-:W-:-:S05]  /*4b80*/  SEL R10, R7, 0x63400000, !P0 ;  /* 0x63400000070a7807 */ /* 0x000fca0004000000 */
[----:B------:R-:W-:Y:S01]  /*4b90*/  IMAD.IADD R9, R9, 0x1, -R10 ;  /* 0x0000000109097824 */ /* 0x000fe200078e0a0a */
[----:B------:R-:W-:-:S04]  /*4ba0*/  MOV R10, RZ ;  /* 0x000000ff000a7202 */ /* 0x000fc80000000f00 */
[----:B------:R-:W-:-:S06]  /*4bb0*/  IADD3 R11, PT, PT, R9, 0x7fe00000, RZ ;  /* 0x7fe00000090b7810 */ /* 0x000fcc0007ffe0ff */
[----:B------:R-:W-:-:S10]  /*4bc0*/  DMUL R22, R20, R10 ;  /* 0x0000000a14167228 */ /* 0x000fd40000000000 */
[----:B------:R-:W-:-:S13]  /*4bd0*/  FSETP.GTU.AND P0, PT, |R23|, 1.469367938527859385e-39, PT ;  /* 0x001000001700780b */ /* 0x000fda0003f0c200 */
[----:B------:R-:W-:Y:S05]  /*4be0*/  @P0 BRA `(.L_x_47) ;  /* 0x0000000000940947 */ /* 0x000fea0003800000 */
[----:B------:R-:W-:Y:S01]  /*4bf0*/  DFMA R16, R20, -R14, R16 ;  /* 0x8000000e1410722b */ /* 0x000fe20000000010 */
[----:B------:R-:W-:-:S09]  /*4c00*/  IMAD.MOV.U32 R10, RZ, RZ, RZ ;  /* 0x000000ffff0a7224 */ /* 0x000fd200078e00ff */
[C---:B------:R-:W-:Y:S02]  /*4c10*/  FSETP.NEU.AND P0, PT, R17.reuse, RZ, PT ;  /* 0x000000ff1100720b */ /* 0x040fe40003f0d000 */
[----:B------:R-:W-:-:S04]  /*4c20*/  LOP3.LUT R5, R17, 0x80000000, R13, 0x48, !PT ;  /* 0x8000000011057812 */ /* 0x000fc800078e480d */
[----:B------:R-:W-:-:S07]  /*4c30*/  LOP3.LUT R11, R5, R11, RZ, 0xfc, !PT ;  /* 0x0000000b050b7212 */ /* 0x000fce00078efcff */
[----:B------:R-:W-:Y:S05]  /*4c40*/  @!P0 BRA `(.L_x_47) ;  /* 0x00000000007c8947 */ /* 0x000fea0003800000 */
[C---:B------:R-:W-:Y:S01]  /*4c50*/  IADD3 R15, PT, PT, -R9.reuse, RZ, RZ ;  /* 0x000000ff090f7210 */ /* 0x040fe20007ffe1ff */
[----:B------:R-:W-:Y:S01]  /*4c60*/  DMUL.RP R10, R20, R10 ;  /* 0x0000000a140a7228 */ /* 0x000fe20000008000 */
[----:B------:R-:W-:Y:S02]  /*4c70*/  MOV R14, RZ ;  /* 0x000000ff000e7202 */ /* 0x000fe40000000f00 */
[----:B------:R-:W-:-:S04]  /*4c80*/  IADD3 R7, PT, PT, -R9, -0x43300000, RZ ;  /* 0xbcd0000009077810 */ /* 0x000fc80007ffe1ff */
[----:B------:R-:W-:-:S03]  /*4c90*/  DFMA R14, R22, -R14, R20 ;  /* 0x8000000e160e722b */ /* 0x000fc60000000014 */
[----:B------:R-:W-:-:S07]  /*4ca0*/  LOP3.LUT R5, R11, R5, RZ, 0x3c, !PT ;  /* 0x000000050b057212 */ /* 0x000fce00078e3cff */
[----:B------:R-:W-:-:S04]  /*4cb0*/  FSETP.NEU.AND P0, PT, |R15|, R7, PT ;  /* 0x000000070f00720b */ /* 0x000fc80003f0d200 */
[----:B------:R-:W-:Y:S02]  /*4cc0*/  FSEL R22, R10, R22, !P0 ;  /* 0x000000160a167208 */ /* 0x000fe40004000000 */
[----:B------:R-:W-:Y:S01]  /*4cd0*/  FSEL R23, R5, R23, !P0 ;  /* 0x0000001705177208 */ /* 0x000fe20004000000 */
[----:B------:R-:W-:Y:S06]  /*4ce0*/  BRA `(.L_x_47) ;  /* 0x0000000000547947 */ /* 0x000fec0003800000 */
.L_x_46:
[----:B------:R-:W-:-:S14]  /*4cf0*/  DSETP.NAN.AND P0, PT, R10, R10, PT ;  /* 0x0000000a0a00722a */ /* 0x000fdc0003f08000 */
[----:B------:R-:W-:Y:S05]  /*4d00*/  @P0 BRA `(.L_x_48) ;  /* 0x0000000000440947 */ /* 0x000fea0003800000 */
[----:B------:R-:W-:-:S14]  /*4d10*/  DSETP.NAN.AND P0, PT, R12, R12, PT ;  /* 0x0000000c0c00722a */ /* 0x000fdc0003f08000 */
[----:B------:R-:W-:Y:S05]  /*4d20*/  @P0 BRA `(.L_x_49) ;  /* 0x0000000000300947 */ /* 0x000fea0003800000 */
[----:B------:R-:W-:Y:S01]  /*4d30*/  ISETP.NE.AND P0, PT, R9, R26, PT ;  /* 0x0000001a0900720c */ /* 0x000fe20003f05270 */
[----:B------:R-:W-:Y:S01]  /*4d40*/  IMAD.MOV.U32 R22, RZ, RZ, 0x0 ;  /* 0x00000000ff167424 */ /* 0x000fe200078e00ff */
[----:B------:R-:W-:-:S11]  /*4d50*/  MOV R23, 0xfff80000 ;  /* 0xfff8000000177802 */ /* 0x000fd60000000f00 */
[----:B------:R-:W-:Y:S05]  /*4d60*/  @!P0 BRA `(.L_x_47) ;  /* 0x0000000000348947 */ /* 0x000fea0003800000 */
[----:B------:R-:W-:Y:S02]  /*4d70*/  ISETP.NE.AND P0, PT, R9, 0x7ff00000, PT ;  /* 0x7ff000000900780c */ /* 0x000fe40003f05270 */
[----:B------:R-:W-:Y:S02]  /*4d80*/  LOP3.LUT R23, R11, 0x80000000, R13, 0x48, !PT ;  /* 0x800000000b177812 */ /* 0x000fe400078e480d */
[----:B------:R-:W-:-:S13]  /*4d90*/  ISETP.EQ.OR P0, PT, R26, RZ, !P0 ;  /* 0x000000ff1a00720c */ /* 0x000fda0004702670 */
[----:B------:R-:W-:Y:S02]  /*4da0*/  @P0 LOP3.LUT R5, R23, 0x7ff00000, RZ, 0xfc, !PT ;  /* 0x7ff0000017050812 */ /* 0x000fe400078efcff */
[----:B------:R-:W-:Y:S01]  /*4db0*/  @!P0 MOV R22, RZ ;  /* 0x000000ff00168202 */ /* 0x000fe20000000f00 */
[----:B------:R-:W-:Y:S01]  /*4dc0*/  @P0 IMAD.MOV.U32 R22, RZ, RZ, RZ ;  /* 0x000000ffff160224 */ /* 0x000fe200078e00ff */
[----:B------:R-:W-:Y:S01]  /*4dd0*/  @P0 MOV R23, R5 ;  /* 0x0000000500170202 */ /* 0x000fe20000000f00 */
[----:B------:R-:W-:Y:S06]  /*4de0*/  BRA `(.L_x_47) ;  /* 0x0000000000147947 */ /* 0x000fec0003800000 */
.L_x_49:
[----:B------:R-:W-:Y:S02]  /*4df0*/  LOP3.LUT R23, R13, 0x80000, RZ, 0xfc, !PT ;  /* 0x000800000d177812 */ /* 0x000fe400078efcff */
[----:B------:R-:W-:Y:S01]  /*4e00*/  MOV R22, R12 ;  /* 0x0000000c00167202 */ /* 0x000fe20000000f00 */
[----:B------:R-:W-:Y:S06]  /*4e10*/  BRA `(.L_x_47) ;  /* 0x0000000000087947 */ /* 0x000fec0003800000 */
.L_x_48:
[----:B------:R-:W-:Y:S01]  /*4e20*/  LOP3.LUT R23, R11, 0x80000, RZ, 0xfc, !PT ;  /* 0x000800000b177812 */ /* 0x000fe200078efcff */
[----:B------:R-:W-:-:S07]  /*4e30*/  IMAD.MOV.U32 R22, RZ, RZ, R10 ;  /* 0x000000ffff167224 */ /* 0x000fce00078e000a */
.L_x_47:
[----:B------:R-:W-:Y:S05]  /*4e40*/  BSYNC.RECONVERGENT B1 ;  /* 0x0000000000017941 */ /* 0x000fea0003800200 */
.L_x_45:
[----:B------:R-:W-:Y:S01]  /*4e50*/  IMAD.MOV.U32 R19, RZ, RZ, 0x0 ;  /* 0x00000000ff137424 */ /* 0x000fe200078e00ff */
[----:B------:R-:W-:Y:S02]  /*4e60*/  MOV R10, R22 ;  /* 0x00000016000a7202 */ /* 0x000fe40000000f00 */
[----:B------:R-:W-:Y:S01]  /*4e70*/  MOV R11, R23 ;  /* 0x00000017000b7202 */ /* 0x000fe20000000f00 */
[----:B------:R-:W-:Y:S06]  /*4e80*/  RET.REL.NODEC R18 `(_Z19computeImageSummaryPfPiS0_S0_S0_S_S0_S0_S0_iiiiS_S_if) ;  /* 0xffffffb0125c7950 */ /* 0x000fec0003c3ffff */
        .weak           $__internal_1_$__cuda_sm20_sqrt_rn_f32_slowpath
        .type           $__internal_1_$__cuda_sm20_sqrt_rn_f32_slowpath,@function
        .size           $__internal_1_$__cuda_sm20_sqrt_rn_f32_slowpath,($__internal_2_$__cuda_sm3x_div_rn_noftz_f32_slowpath - $__internal_1_$__cuda_sm20_sqrt_rn_f32_slowpath)
$__internal_1_$__cuda_sm20_sqrt_rn_f32_slowpath:
[----:B------:R-:W-:-:S13]  /*4e90*/  LOP3.LUT P0, RZ, R2, 0x7fffffff, RZ, 0xc0, !PT ;  /* 0x7fffffff02ff7812 */ /* 0x000fda000780c0ff */
[----:B------:R-:W-:Y:S01]  /*4ea0*/  @!P0 MOV R3, R2 ;  /* 0x0000000200038202 */ /* 0x000fe20000000f00 */
[----:B------:R-:W-:Y:S06]  /*4eb0*/  @!P0 BRA `(.L_x_50) ;  /* 0x0000000000408947 */ /* 0x000fec0003800000 */
[----:B------:R-:W-:-:S13]  /*4ec0*/  FSETP.GEU.FTZ.AND P0, PT, R2, RZ, PT ;  /* 0x000000ff0200720b */ /* 0x000fda0003f1e000 */
[----:B------:R-:W-:Y:S01]  /*4ed0*/  @!P0 MOV R3, 0x7fffffff ;  /* 0x7fffffff00038802 */ /* 0x000fe20000000f00 */
[----:B------:R-:W-:Y:S06]  /*4ee0*/  @!P0 BRA `(.L_x_50) ;  /* 0x0000000000348947 */ /* 0x000fec0003800000 */
[----:B------:R-:W-:-:S13]  /*4ef0*/  FSETP.GTU.FTZ.AND P0, PT, |R2|, +INF , PT ;  /* 0x7f8000000200780b */ /* 0x000fda0003f1c200 */
[----:B------:R-:W-:Y:S01]  /*4f00*/  @P0 FADD.FTZ R3, R2, 1 ;  /* 0x3f80000002030421 */ /* 0x000fe20000010000 */
[----:B------:R-:W-:Y:S06]  /*4f10*/  @P0 BRA `(.L_x_50) ;  /* 0x0000000000280947 */ /* 0x000fec0003800000 */
[----:B------:R-:W-:-:S13]  /*4f20*/  FSETP.NEU.FTZ.AND P0, PT, |R2|, +INF , PT ;  /* 0x7f8000000200780b */ /* 0x000fda0003f1d200 */
[----:B------:R-:W-:-:S04]  /*4f30*/  @P0 FFMA R4, R2, 1.84467440737095516160e+19, RZ ;  /* 0x5f80000002040823 */ /* 0x000fc800000000ff */
[----:B------:R-:W0:Y:S02]  /*4f40*/  @P0 MUFU.RSQ R3, R4 ;  /* 0x0000000400030308 */ /* 0x000e240000001400 */
[----:B0-----:R-:W-:Y:S01]  /*4f50*/  @P0 FMUL.FTZ R5, R4, R3 ;  /* 0x0000000304050220 */ /* 0x001fe20000410000 */
[----:B------:R-:W-:Y:S01]  /*4f60*/  @P0 FMUL.FTZ R7, R3, 0.5 ;  /* 0x3f00000003070820 */ /* 0x000fe20000410000 */
[----:B------:R-:W-:Y:S02]  /*4f70*/  @!P0 IMAD.MOV.U32 R3, RZ, RZ, R2 ;  /* 0x000000ffff038224 */ /* 0x000fe400078e0002 */
[----:B------:R-:W-:-:S04]  /*4f80*/  @P0 FADD.FTZ R6, -R5, -RZ ;  /* 0x800000ff05060221 */ /* 0x000fc80000010100 */
[----:B------:R-:W-:-:S04]  /*4f90*/  @P0 FFMA R6, R5, R6, R4 ;  /* 0x0000000605060223 */ /* 0x000fc80000000004 */
[----:B------:R-:W-:-:S04]  /*4fa0*/  @P0 FFMA R6, R6, R7, R5 ;  /* 0x0000000706060223 */ /* 0x000fc80000000005 */
[----:B------:R-:W-:-:S07]  /*4fb0*/  @P0 FMUL.FTZ R3, R6, 2.3283064365386962891e-10 ;  /* 0x2f80000006030820 */ /* 0x000fce0000410000 */
.L_x_50:
[----:B------:R-:W-:Y:S01]  /*4fc0*/  MOV R9, R3 ;  /* 0x0000000300097202 */ /* 0x000fe20000000f00 */
[----:B------:R-:W-:Y:S01]  /*4fd0*/  IMAD.MOV.U32 R3, RZ, RZ, 0x0 ;  /* 0x00000000ff037424 */ /* 0x000fe200078e00ff */
[----:B------:R-:W-:-:S04]  /*4fe0*/  MOV R2, R8 ;  /* 0x0000000800027202 */ /* 0x000fc80000000f00 */
[----:B------:R-:W-:Y:S05]  /*4ff0*/  RET.REL.NODEC R2 `(_Z19computeImageSummaryPfPiS0_S0_S0_S_S0_S0_S0_iiiiS_S_if) ;  /* 0xffffffb002007950 */ /* 0x000fea0003c3ffff */
        .weak           $__internal_2_$__cuda_sm3x_div_rn_noftz_f32_slowpath
        .type           $__internal_2_$__cuda_sm3x_div_rn_noftz_f32_slowpath,@function
        .size           $__internal_2_$__cuda_sm3x_div_rn_noftz_f32_slowpath,(.L_x_69 - $__internal_2_$__cuda_sm3x_div_rn_noftz_f32_slowpath)
$__internal_2_$__cuda_sm3x_div_rn_noftz_f32_slowpath:
[----:B------:R-:W-:Y:S01]  /*5000*/  SHF.R.U32.HI R7, RZ, 0x17, R5 ;  /* 0x00000017ff077819 */ /* 0x000fe20000011605 */
[----:B------:R-:W-:Y:S01]  /*5010*/  BSSY.RECONVERGENT B2, `(.L_x_51) ;  /* 0x0000062000027945 */ /* 0x000fe20003800200 */
[----:B------:R-:W-:Y:S02]  /*5020*/  SHF.R.U32.HI R6, RZ, 0x17, R26 ;  /* 0x00000017ff067819 */ /* 0x000fe4000001161a */
[----:B------:R-:W-:Y:S02]  /*5030*/  LOP3.LUT R14, R7, 0xff, RZ, 0xc0, !PT ;  /* 0x000000ff070e7812 */ /* 0x000fe400078ec0ff */
[----:B------:R-:W-:Y:S02]  /*5040*/  LOP3.LUT R7, R6, 0xff, RZ, 0xc0, !PT ;  /* 0x000000ff06077812 */ /* 0x000fe400078ec0ff */
[----:B------:R-:W-:Y:S02]  /*5050*/  IADD3 R9, PT, PT, R14, -0x1, RZ ;  /* 0xffffffff0e097810 */ /* 0x000fe40007ffe0ff */
[----:B------:R-:W-:-:S02]  /*5060*/  IADD3 R8, PT, PT, R7, -0x1, RZ ;  /* 0xffffffff07087810 */ /* 0x000fc40007ffe0ff */
[----:B------:R-:W-:-:S04]  /*5070*/  ISETP.GT.U32.AND P0, PT, R9, 0xfd, PT ;  /* 0x000000fd0900780c */ /* 0x000fc80003f04070 */
[----:B------:R-:W-:-:S13]  /*5080*/  ISETP.GT.U32.OR P0, PT, R8, 0xfd, P0 ;  /* 0x000000fd0800780c */ /* 0x000fda0000704470 */
[----:B------:R-:W-:Y:S01]  /*5090*/  @!P0 IMAD.MOV.U32 R6, RZ, RZ, RZ ;  /* 0x000000ffff068224 */ /* 0x000fe200078e00ff */
[----:B------:R-:W-:Y:S06]  /*50a0*/  @!P0 BRA `(.L_x_52) ;  /* 0x00000000005c8947 */ /* 0x000fec0003800000 */
[----:B------:R-:W-:Y:S02]  /*50b0*/  FSETP.GTU.FTZ.AND P0, PT, |R26|, +INF , PT ;  /* 0x7f8000001a00780b */ /* 0x000fe40003f1c200 */
[----:B------:R-:W-:-:S04]  /*50c0*/  FSETP.GTU.FTZ.AND P1, PT, |R5|, +INF , PT ;  /* 0x7f8000000500780b */ /* 0x000fc80003f3c200 */
[----:B------:R-:W-:-:S13]  /*50d0*/  PLOP3.LUT P0, PT, P0, P1, PT, 0xf8, 0x8f ;  /* 0x00000000008f781c */ /* 0x000fda0000703f70 */
[----:B------:R-:W-:Y:S05]  /*50e0*/  @P0 BRA `(.L_x_53) ;  /* 0x00000004004c0947 */ /* 0x000fea0003800000 */
[----:B------:R-:W-:-:S13]  /*50f0*/  LOP3.LUT P0, RZ, R5, 0x7fffffff, R26, 0xc8, !PT ;  /* 0x7fffffff05ff7812 */ /* 0x000fda000780c81a */
[----:B------:R-:W-:Y:S05]  /*5100*/  @!P0 BRA `(.L_x_54) ;  /* 0x00000004003c8947 */ /* 0x000fea0003800000 */
[C---:B------:R-:W-:Y:S02]  /*5110*/  FSETP.NEU.FTZ.AND P0, PT, |R26|.reuse, +INF , PT ;  /* 0x7f8000001a00780b */ /* 0x040fe40003f1d200 */
[----:B------:R-:W-:Y:S02]  /*5120*/  FSETP.NEU.FTZ.AND P2, PT, |R5|, +INF , PT ;  /* 0x7f8000000500780b */ /* 0x000fe40003f5d200 */
[----:B------:R-:W-:-:S11]  /*5130*/  FSETP.NEU.FTZ.AND P1, PT, |R26|, +INF , PT ;  /* 0x7f8000001a00780b */ /* 0x000fd60003f3d200 */
[----:B------:R-:W-:Y:S05]  /*5140*/  @!P2 BRA !P0, `(.L_x_54) ;  /* 0x00000004002ca947 */ /* 0x000fea0004000000 */
[----:B------:R-:W-:-:S04]  /*5150*/  LOP3.LUT P0, RZ, R26, 0x7fffffff, RZ, 0xc0, !PT ;  /* 0x7fffffff1aff7812 */ /* 0x000fc8000780c0ff */
[----:B------:R-:W-:-:S13]  /*5160*/  PLOP3.LUT P0, PT, P2, P0, PT, 0x2f, 0xf2 ;  /* 0x0000000000f2781c */ /* 0x000fda0001700577 */
[----:B------:R-:W-:Y:S05]  /*5170*/  @P0 BRA `(.L_x_55) ;  /* 0x0000000400180947 */ /* 0x000fea0003800000 */
[----:B------:R-:W-:-:S04]  /*5180*/  LOP3.LUT P0, RZ, R5, 0x7fffffff, RZ, 0xc0, !PT ;  /* 0x7fffffff05ff7812 */ /* 0x000fc8000780c0ff */
[----:B------:R-:W-:-:S13]  /*5190*/  PLOP3.LUT P0, PT, P1, P0, PT, 0x2f, 0xf2 ;  /* 0x0000000000f2781c */ /* 0x000fda0000f00577 */
[----:B------:R-:W-:Y:S05]  /*51a0*/  @P0 BRA `(.L_x_56) ;  /* 0x0000000400000947 */ /* 0x000fea0003800000 */
[----:B------:R-:W-:Y:S02]  /*51b0*/  ISETP.GE.AND P0, PT, R8, RZ, PT ;  /* 0x000000ff0800720c */ /* 0x000fe40003f06270 */
[----:B------:R-:W-:-:S11]  /*51c0*/  ISETP.GE.AND P1, PT, R9, RZ, PT ;  /* 0x000000ff0900720c */ /* 0x000fd60003f26270 */
[----:B------:R-:W-:Y:S01]  /*51d0*/  @P0 MOV R6, RZ ;  /* 0x000000ff00060202 */ /* 0x000fe20000000f00 */
[----:B------:R-:W-:Y:S01]  /*51e0*/  @!P0 FFMA R26, R26, 1.84467440737095516160e+19, RZ ;  /* 0x5f8000001a1a8823 */ /* 0x000fe200000000ff */
[----:B------:R-:W-:Y:S01]  /*51f0*/  @!P0 MOV R6, 0xffffffc0 ;  /* 0xffffffc000068802 */ /* 0x000fe20000000f00 */
[----:B------:R-:W-:-:S04]  /*5200*/  @!P1 FFMA R5, R5, 1.84467440737095516160e+19, RZ ;  /* 0x5f80000005059823 */ /* 0x000fc800000000ff */
[----:B------:R-:W-:-:S07]  /*5210*/  @!P1 VIADD R6, R6, 0x40 ;  /* 0x0000004006069836 */ /* 0x000fce0000000000 */
.L_x_52:
[----:B------:R-:W-:Y:S01]  /*5220*/  LEA R8, R14, 0xc0800000, 0x17 ;  /* 0xc08000000e087811 */ /* 0x000fe200078eb8ff */
[----:B------:R-:W-:Y:S01]  /*5230*/  BSSY.RECONVERGENT B3, `(.L_x_57) ;  /* 0x0000036000037945 */ /* 0x000fe20003800200 */
[----:B------:R-:W-:Y:S02]  /*5240*/  IADD3 R7, PT, PT, R7, -0x7f, RZ ;  /* 0xffffff8107077810 */ /* 0x000fe40007ffe0ff */
[----:B------:R-:W-:-:S03]  /*5250*/  IADD3 R8, PT, PT, -R8, R5, RZ ;  /* 0x0000000508087210 */ /* 0x000fc60007ffe1ff */
[C---:B------:R-:W-:Y:S01]  /*5260*/  IMAD R5, R7.reuse, -0x800000, R26 ;  /* 0xff80000007057824 */ /* 0x040fe200078e021a */
[----:B------:R-:W0:Y:S01]  /*5270*/  MUFU.RCP R9, R8 ;  /* 0x0000000800097308 */ /* 0x000e220000001000 */
[----:B------:R-:W-:Y:S01]  /*5280*/  FADD.FTZ R10, -R8, -RZ ;  /* 0x800000ff080a7221 */ /* 0x000fe20000010100 */
[----:B------:R-:W-:-:S05]  /*5290*/  IADD3 R7, PT, PT, R7, 0x7f, -R14 ;  /* 0x0000007f07077810 */ /* 0x000fca0007ffe80e */
[----:B------:R-:W-:Y:S02]  /*52a0*/  IMAD.IADD R6, R7, 0x1, R6 ;  /* 0x0000000107067824 */ /* 0x000fe400078e0206 */
[----:B0-----:R-:W-:-:S04]  /*52b0*/  FFMA R12, R9, R10, 1 ;  /* 0x3f800000090c7423 */ /* 0x001fc8000000000a */
[----:B------:R-:W-:-:S04]  /*52c0*/  FFMA R16, R9, R12, R9 ;  /* 0x0000000c09107223 */ /* 0x000fc80000000009 */
[----:B------:R-:W-:-:S04]  /*52d0*/  FFMA R9, R5, R16, RZ ;  /* 0x0000001005097223 */ /* 0x000fc800000000ff */
[----:B------:R-:W-:-:S04]  /*52e0*/  FFMA R12, R10, R9, R5 ;  /* 0x000000090a0c7223 */ /* 0x000fc80000000005 */
[----:B------:R-:W-:-:S04]  /*52f0*/  FFMA R11, R16, R12, R9 ;  /* 0x0000000c100b7223 */ /* 0x000fc80000000009 */
[----:B------:R-:W-:-:S04]  /*5300*/  FFMA R10, R10, R11, R5 ;  /* 0x0000000b0a0a7223 */ /* 0x000fc80000000005 */
[----:B------:R-:W-:-:S05]  /*5310*/  FFMA R9, R16, R10, R11 ;  /* 0x0000000a10097223 */ /* 0x000fca000000000b */
[----:B------:R-:W-:-:S04]  /*5320*/  SHF.R.U32.HI R5, RZ, 0x17, R9 ;  /* 0x00000017ff057819 */ /* 0x000fc80000011609 */
[----:B------:R-:W-:-:S04]  /*5330*/  LOP3.LUT R5, R5, 0xff, RZ, 0xc0, !PT ;  /* 0x000000ff05057812 */ /* 0x000fc800078ec0ff */
[----:B------:R-:W-:-:S04]  /*5340*/  IADD3 R12, PT, PT, R5, R6, RZ ;  /* 0x00000006050c7210 */ /* 0x000fc80007ffe0ff */
[----:B------:R-:W-:-:S04]  /*5350*/  IADD3 R5, PT, PT, R12, -0x1, RZ ;  /* 0xffffffff0c057810 */ /* 0x000fc80007ffe0ff */
[----:B------:R-:W-:-:S13]  /*5360*/  ISETP.GE.U32.AND P0, PT, R5, 0xfe, PT ;  /* 0x000000fe0500780c */ /* 0x000fda0003f06070 */
[----:B------:R-:W-:Y:S05]  /*5370*/  @!P0 BRA `(.L_x_58) ;  /* 0x0000000000808947 */ /* 0x000fea0003800000 */
[----:B------:R-:W-:-:S13]  /*5380*/  ISETP.GT.AND P0, PT, R12, 0xfe, PT ;  /* 0x000000fe0c00780c */ /* 0x000fda0003f04270 */
[----:B------:R-:W-:Y:S05]  /*5390*/  @P0 BRA `(.L_x_59) ;  /* 0x00000000006c0947 */ /* 0x000fea0003800000 */
[----:B------:R-:W-:-:S13]  /*53a0*/  ISETP.GE.AND P0, PT, R12, 0x1, PT ;  /* 0x000000010c00780c */ /* 0x000fda0003f06270 */
[----:B------:R-:W-:Y:S05]  /*53b0*/  @P0 BRA `(.L_x_60) ;  /* 0x0000000000740947 */ /* 0x000fea0003800000 */
[----:B------:R-:W-:Y:S02]  /*53c0*/  ISETP.GE.AND P0, PT, R12, -0x18, PT ;  /* 0xffffffe80c00780c */ /* 0x000fe40003f06270 */
[----:B------:R-:W-:-:S11]  /*53d0*/  LOP3.LUT R9, R9, 0x80000000, RZ, 0xc0, !PT ;  /* 0x8000000009097812 */ /* 0x000fd600078ec0ff */
[----:B------:R-:W-:Y:S05]  /*53e0*/  @!P0 BRA `(.L_x_60) ;  /* 0x0000000000688947 */ /* 0x000fea0003800000 */
[-CC-:B------:R-:W-:Y:S01]  /*53f0*/  FFMA.RZ R5, R16, R10.reuse, R11.reuse ;  /* 0x0000000a10057223 */ /* 0x180fe2000000c00b */
[----:B------:R-:W-:Y:S02]  /*5400*/  VIADD R8, R12, 0x20 ;  /* 0x000000200c087836 */ /* 0x000fe40000000000 */
[-CC-:B------:R-:W-:Y:S01]  /*5410*/  FFMA.RM R6, R16, R10.reuse, R11.reuse ;  /* 0x0000000a10067223 */ /* 0x180fe2000000400b */
[----:B------:R-:W-:Y:S02]  /*5420*/  ISETP.NE.AND P2, PT, R12, RZ, PT ;  /* 0x000000ff0c00720c */ /* 0x000fe40003f45270 */
[----:B------:R-:W-:Y:S01]  /*5430*/  LOP3.LUT R7, R5, 0x7fffff, RZ, 0xc0, !PT ;  /* 0x007fffff05077812 */ /* 0x000fe200078ec0ff */
[----:B------:R-:W-:Y:S01]  /*5440*/  FFMA.RP R5, R16, R10, R11 ;  /* 0x0000000a10057223 */ /* 0x000fe2000000800b */
[----:B------:R-:W-:Y:S02]  /*5450*/  ISETP.NE.AND P1, PT, R12, RZ, PT ;  /* 0x000000ff0c00720c */ /* 0x000fe40003f25270 */
[----:B------:R-:W-:-:S02]  /*5460*/  LOP3.LUT R7, R7, 0x800000, RZ, 0xfc, !PT ;  /* 0x0080000007077812 */ /* 0x000fc400078efcff */
[----:B------:R-:W-:Y:S02]  /*5470*/  IADD3 R10, PT, PT, -R12, RZ, RZ ;  /* 0x000000ff0c0a7210 */ /* 0x000fe40007ffe1ff */
[----:B------:R-:W-:Y:S02]  /*5480*/  SHF.L.U32 R8, R7, R8, RZ ;  /* 0x0000000807087219 */ /* 0x000fe400000006ff */
[----:B------:R-:W-:Y:S02]  /*5490*/  FSETP.NEU.FTZ.AND P0, PT, R5, R6, PT ;  /* 0x000000060500720b */ /* 0x000fe40003f1d000 */
[----:B------:R-:W-:Y:S02]  /*54a0*/  SEL R6, R10, RZ, P2 ;  /* 0x000000ff0a067207 */ /* 0x000fe40001000000 */
[----:B------:R-:W-:Y:S02]  /*54b0*/  ISETP.NE.AND P1, PT, R8, RZ, P1 ;  /* 0x000000ff0800720c */ /* 0x000fe40000f25270 */
[----:B------:R-:W-:-:S02]  /*54c0*/  SHF.R.U32.HI R6, RZ, R6, R7 ;  /* 0x00000006ff067219 */ /* 0x000fc40000011607 */
[----:B------:R-:W-:Y:S02]  /*54d0*/  PLOP3.LUT P0, PT, P0, P1, PT, 0xf8, 0x8f ;  /* 0x00000000008f781c */ /* 0x000fe40000703f70 */
[----:B------:R-:W-:Y:S02]  /*54e0*/  SHF.R.U32.HI R8, RZ, 0x1, R6 ;  /* 0x00000001ff087819 */ /* 0x000fe40000011606 */
[----:B------:R-:W-:-:S04]  /*54f0*/  SEL R5, RZ, 0x1, !P0 ;  /* 0x00000001ff057807 */ /* 0x000fc80004000000 */
[----:B------:R-:W-:-:S04]  /*5500*/  LOP3.LUT R5, R5, 0x1, R8, 0xf8, !PT ;  /* 0x0000000105057812 */ /* 0x000fc800078ef808 */
[----:B------:R-:W-:-:S04]  /*5510*/  LOP3.LUT R5, R5, R6, RZ, 0xc0, !PT ;  /* 0x0000000605057212 */ /* 0x000fc800078ec0ff */
[----:B------:R-:W-:-:S04]  /*5520*/  IADD3 R8, PT, PT, R8, R5, RZ ;  /* 0x0000000508087210 */ /* 0x000fc80007ffe0ff */
[----:B------:R-:W-:Y:S01]  /*5530*/  LOP3.LUT R9, R8, R9, RZ, 0xfc, !PT ;  /* 0x0000000908097212 */ /* 0x000fe200078efcff */
[----:B------:R-:W-:Y:S06]  /*5540*/  BRA `(.L_x_60) ;  /* 0x0000000000107947 */ /* 0x000fec0003800000 */
.L_x_59:
[----:B------:R-:W-:-:S04]  /*5550*/  LOP3.LUT R9, R9, 0x80000000, RZ, 0xc0, !PT ;  /* 0x8000000009097812 */ /* 0x000fc800078ec0ff */
[----:B------:R-:W-:Y:S01]  /*5560*/  LOP3.LUT R9, R9, 0x7f800000, RZ, 0xfc, !PT ;  /* 0x7f80000009097812 */ /* 0x000fe200078efcff */
[----:B------:R-:W-:Y:S06]  /*5570*/  BRA `(.L_x_60) ;  /* 0x0000000000047947 */ /* 0x000fec0003800000 */
.L_x_58:
[----:B------:R-:W-:-:S07]  /*5580*/  IMAD R9, R6, 0x800000, R9 ;  /* 0x0080000006097824 */ /* 0x000fce00078e0209 */
.L_x_60:
[----:B------:R-:W-:Y:S05]  /*5590*/  BSYNC.RECONVERGENT B3 ;  /* 0x0000000000037941 */ /* 0x000fea0003800200 */
.L_x_57:
[----:B------:R-:W-:Y:S05]  /*55a0*/  BRA `(.L_x_61) ;  /* 0x0000000000207947 */ /* 0x000fea0003800000 */
.L_x_56:
[----:B------:R-:W-:-:S04]  /*55b0*/  LOP3.LUT R5, R5, 0x80000000, R26, 0x48, !PT ;  /* 0x8000000005057812 */ /* 0x000fc800078e481a */
[----:B------:R-:W-:Y:S01]  /*55c0*/  LOP3.LUT R9, R5, 0x7f800000, RZ, 0xfc, !PT ;  /* 0x7f80000005097812 */ /* 0x000fe200078efcff */
[----:B------:R-:W-:Y:S06]  /*55d0*/  BRA `(.L_x_61) ;  /* 0x0000000000147947 */ /* 0x000fec0003800000 */
.L_x_55:
[----:B------:R-:W-:Y:S01]  /*55e0*/  LOP3.LUT R9, R5, 0x80000000, R26, 0x48, !PT ;  /* 0x8000000005097812 */ /* 0x000fe200078e481a */
[----:B------:R-:W-:Y:S06]  /*55f0*/  BRA `(.L_x_61) ;  /* 0x00000000000c7947 */ /* 0x000fec0003800000 */
.L_x_54:
[----:B------:R-:W0:Y:S01]  /*5600*/  MUFU.RSQ R9, -QNAN ;  /* 0xffc0000000097908 */ /* 0x000e220000001400 */
[----:B------:R-:W-:Y:S05]  /*5610*/  BRA `(.L_x_61) ;  /* 0x0000000000047947 */ /* 0x000fea0003800000 */
.L_x_53:
[----:B------:R-:W-:-:S07]  /*5620*/  FADD.FTZ R9, R26, R5 ;  /* 0x000000051a097221 */ /* 0x000fce0000010000 */
.L_x_61:
[----:B------:R-:W-:Y:S05]  /*5630*/  BSYNC.RECONVERGENT B2 ;  /* 0x0000000000027941 */ /* 0x000fea0003800200 */
.L_x_51:
[----:B------:R-:W-:Y:S01]  /*5640*/  HFMA2 R7, -RZ, RZ, 0, 0 ;  /* 0x00000000ff077431 */ /* 0x000fe200000001ff */
[----:B------:R-:W-:-:S04]  /*5650*/  MOV R6, R4 ;  /* 0x0000000400067202 */ /* 0x000fc80000000f00 */
[----:B0-----:R-:W-:Y:S05]  /*5660*/  RET.REL.NODEC R6 `(_Z19computeImageSummaryPfPiS0_S0_S0_S_S0_S0_S0_iiiiS_S_if) ;  /* 0xffffffa806647950 */ /* 0x001fea0003c3ffff */
.L_x_62:
[----:B------:R-:W-:-:S00]  /*5670*/  BRA `(.L_x_62) ;  /* 0xfffffffc00fc7947 */ /* 0x000fc0000383ffff */
[----:B------:R-:W-:-:S00]  /*5680*/  NOP ;  /* 0x0000000000007918 */ /* 0x000fc00000000000 */
[----:B------:R-:W-:-:S00]  /*5690*/  NOP ;  /* 0x0000000000007918 */ /* 0x000fc00000000000 */
[----:B------:R-:W-:-:S00]  /*56a0*/  NOP ;  /* 0x0000000000007918 */ /* 0x000fc00000000000 */
[----:B------:R-:W-:-:S00]  /*56b0*/  NOP ;  /* 0x0000000000007918 */ /* 0x000fc00000000000 */
[----:B------:R-:W-:-:S00]  /*56c0*/  NOP ;  /* 0x0000000000007918 */ /* 0x000fc00000000000 */
[----:B------:R-:W-:-:S00]  /*56d0*/  NOP ;  /* 0x0000000000007918 */ /* 0x000fc00000000000 */
[----:B------:R-:W-:-:S00]  /*56e0*/  NOP ;  /* 0x0000000000007918 */ /* 0x000fc00000000000 */
[----:B------:R-:W-:-:S00]  /*56f0*/  NOP ;  /* 0x0000000000007918 */ /* 0x000fc00000000000 */
.L_x_69:


//--------------------- .nv.shared.reserved.0     --------------------------
	.section	.nv.shared.reserved.0,"aw",@nobits
	.weak		__nv_reservedSMEM_offset_0_alias
	.size		__nv_reservedSMEM_offset_0_alias, 0, 64
	.other		__nv_reservedSMEM_offset_0_alias,@"STO_CUDA_RESERVED_SHARED STV_DEFAULT"
__nv_reservedSMEM_offset_0_alias:
	.zero		0
	.zero		64


//--------------------- .nv.constant0._Z19computeImageSummaryPfPiS0_S0_S0_S_S0_S0_S0_iiiiS_S_if --------------------------
	.section	.nv.constant0._Z19computeImageSummaryPfPiS0_S0_S0_S_S0_S0_S0_iiiiS_S_if,"a",@progbits
	.sectionflags	@""
	.align	4
.nv.constant0._Z19computeImageSummaryPfPiS0_S0_S0_S_S0_S0_S0_iiiiS_S_if:
	.zero		1008


//--------------------- SYMBOLS --------------------------

	.type		.nv.reservedSmem.offset0,@object
	.size		.nv.reservedSmem.offset0,0x4
